//
// Generated by NVIDIA NVVM Compiler
//
// Compiler Build ID: CL-36424714
// Cuda compilation tools, release 13.0, V13.0.88
// Based on NVVM 20.0.0
//

.version 9.0
.target sm_100
.address_size 64

	// .globl	_Z15matrixMulSharedPfS_S_i
.extern .func  (.param .b32 func_retval0) vprintf
(
	.param .b64 vprintf_param_0,
	.param .b64 vprintf_param_1
)
;
// _ZZ15matrixMulSharedPfS_S_iE4Asub has been demoted
// _ZZ15matrixMulSharedPfS_S_iE4Bsub has been demoted
.global .align 1 .b8 $str[28] = {84, 104, 114, 101, 97, 100, 32, 40, 48, 44, 32, 37, 100, 41, 58, 32, 67, 91, 37, 100, 93, 32, 61, 32, 37, 102, 10};

.visible .entry _Z15matrixMulSharedPfS_S_i(
	.param .u64 .ptr .align 1 _Z15matrixMulSharedPfS_S_i_param_0,
	.param .u64 .ptr .align 1 _Z15matrixMulSharedPfS_S_i_param_1,
	.param .u64 .ptr .align 1 _Z15matrixMulSharedPfS_S_i_param_2,
	.param .u32 _Z15matrixMulSharedPfS_S_i_param_3
)
{
	.local .align 16 .b8 	__local_depot0[16];
	.reg .b64 	%SP;
	.reg .b64 	%SPL;
	.reg .pred 	%p<12>;
	.reg .b32 	%r<119>;
	.reg .b32 	%f<368>;
	.reg .b64 	%rd<44>;
	.reg .b64 	%fd<2>;
	// demoted variable
	.shared .align 4 .b8 _ZZ15matrixMulSharedPfS_S_iE4Asub[1024];
	// demoted variable
	.shared .align 4 .b8 _ZZ15matrixMulSharedPfS_S_iE4Bsub[1024];
	mov.u64 	%SPL, __local_depot0;
	cvta.local.u64 	%SP, %SPL;
	ld.param.u32 	%r31, [_Z15matrixMulSharedPfS_S_i_param_3];
	mov.u32 	%r1, %tid.x;
	mov.u32 	%r2, %tid.y;
	mov.u32 	%r32, %ctaid.y;
	shl.b32 	%r33, %r32, 4;
	add.s32 	%r3, %r33, %r2;
	mov.u32 	%r34, %ctaid.x;
	shl.b32 	%r4, %r34, 4;
	shr.s32 	%r35, %r31, 31;
	shr.u32 	%r36, %r35, 28;
	add.s32 	%r37, %r31, %r36;
	shr.s32 	%r5, %r37, 4;
	setp.lt.s32 	%p1, %r31, 16;
	mov.f32 	%f367, 0f00000000;
	@%p1 bra 	$L__BB0_9;
	mad.lo.s32 	%r115, %r31, %r3, %r1;
	add.s32 	%r39, %r5, -1;
	setp.lt.u32 	%p2, %r39, 3;
	mov.f32 	%f367, 0f00000000;
	mov.b32 	%r118, 0;
	@%p2 bra 	$L__BB0_4;
	and.b32  	%r118, %r5, 134217724;
	neg.s32 	%r116, %r118;
	add.s32 	%r41, %r2, 48;
	mad.lo.s32 	%r42, %r31, %r41, %r1;
	add.s32 	%r114, %r42, %r4;
	add.s32 	%r43, %r2, 32;
	mad.lo.s32 	%r44, %r31, %r43, %r1;
	add.s32 	%r113, %r44, %r4;
	add.s32 	%r45, %r2, 16;
	mad.lo.s32 	%r46, %r31, %r45, %r1;
	add.s32 	%r112, %r46, %r4;
	mad.lo.s32 	%r47, %r2, %r31, %r1;
	add.s32 	%r111, %r47, %r4;
	mov.f32 	%f367, 0f00000000;
$L__BB0_3:
	.pragma "nounroll";
	ld.param.u64 	%rd41, [_Z15matrixMulSharedPfS_S_i_param_2];
	ld.param.u64 	%rd38, [_Z15matrixMulSharedPfS_S_i_param_1];
	cvta.to.global.u64 	%rd4, %rd38;
	mul.wide.s32 	%rd5, %r115, 4;
	add.s64 	%rd6, %rd4, %rd5;
	ld.global.f32 	%f14, [%rd6];
	shl.b32 	%r49, %r2, 6;
	mov.u32 	%r50, _ZZ15matrixMulSharedPfS_S_iE4Asub;
	add.s32 	%r51, %r50, %r49;
	shl.b32 	%r52, %r1, 2;
	add.s32 	%r53, %r51, %r52;
	st.shared.f32 	[%r53], %f14;
	cvta.to.global.u64 	%rd7, %rd41;
	mul.wide.s32 	%rd8, %r111, 4;
	add.s64 	%rd9, %rd7, %rd8;
	ld.global.f32 	%f15, [%rd9];
	mov.u32 	%r54, _ZZ15matrixMulSharedPfS_S_iE4Bsub;
	add.s32 	%r55, %r54, %r52;
	add.s32 	%r56, %r55, %r49;
	st.shared.f32 	[%r56], %f15;
	bar.sync 	0;
	ld.shared.f32 	%f16, [%r51];
	ld.shared.f32 	%f17, [%r55];
	fma.rn.f32 	%f18, %f16, %f17, %f367;
	ld.shared.f32 	%f19, [%r51+4];
	ld.shared.f32 	%f20, [%r55+64];
	fma.rn.f32 	%f21, %f19, %f20, %f18;
	ld.shared.f32 	%f22, [%r51+8];
	ld.shared.f32 	%f23, [%r55+128];
	fma.rn.f32 	%f24, %f22, %f23, %f21;
	ld.shared.f32 	%f25, [%r51+12];
	ld.shared.f32 	%f26, [%r55+192];
	fma.rn.f32 	%f27, %f25, %f26, %f24;
	ld.shared.f32 	%f28, [%r51+16];
	ld.shared.f32 	%f29, [%r55+256];
	fma.rn.f32 	%f30, %f28, %f29, %f27;
	ld.shared.f32 	%f31, [%r51+20];
	ld.shared.f32 	%f32, [%r55+320];
	fma.rn.f32 	%f33, %f31, %f32, %f30;
	ld.shared.f32 	%f34, [%r51+24];
	ld.shared.f32 	%f35, [%r55+384];
	fma.rn.f32 	%f36, %f34, %f35, %f33;
	ld.shared.f32 	%f37, [%r51+28];
	ld.shared.f32 	%f38, [%r55+448];
	fma.rn.f32 	%f39, %f37, %f38, %f36;
	ld.shared.f32 	%f40, [%r51+32];
	ld.shared.f32 	%f41, [%r55+512];
	fma.rn.f32 	%f42, %f40, %f41, %f39;
	ld.shared.f32 	%f43, [%r51+36];
	ld.shared.f32 	%f44, [%r55+576];
	fma.rn.f32 	%f45, %f43, %f44, %f42;
	ld.shared.f32 	%f46, [%r51+40];
	ld.shared.f32 	%f47, [%r55+640];
	fma.rn.f32 	%f48, %f46, %f47, %f45;
	ld.shared.f32 	%f49, [%r51+44];
	ld.shared.f32 	%f50, [%r55+704];
	fma.rn.f32 	%f51, %f49, %f50, %f48;
	ld.shared.f32 	%f52, [%r51+48];
	ld.shared.f32 	%f53, [%r55+768];
	fma.rn.f32 	%f54, %f52, %f53, %f51;
	ld.shared.f32 	%f55, [%r51+52];
	ld.shared.f32 	%f56, [%r55+832];
	fma.rn.f32 	%f57, %f55, %f56, %f54;
	ld.shared.f32 	%f58, [%r51+56];
	ld.shared.f32 	%f59, [%r55+896];
	fma.rn.f32 	%f60, %f58, %f59, %f57;
	ld.shared.f32 	%f61, [%r51+60];
	ld.shared.f32 	%f62, [%r55+960];
	fma.rn.f32 	%f63, %f61, %f62, %f60;
	bar.sync 	0;
	ld.global.f32 	%f64, [%rd6+64];
	st.shared.f32 	[%r53], %f64;
	mul.wide.s32 	%rd10, %r112, 4;
	add.s64 	%rd11, %rd7, %rd10;
	ld.global.f32 	%f65, [%rd11];
	st.shared.f32 	[%r56], %f65;
	bar.sync 	0;
	ld.shared.f32 	%f66, [%r51];
	ld.shared.f32 	%f67, [%r55];
	fma.rn.f32 	%f68, %f66, %f67, %f63;
	ld.shared.f32 	%f69, [%r51+4];
	ld.shared.f32 	%f70, [%r55+64];
	fma.rn.f32 	%f71, %f69, %f70, %f68;
	ld.shared.f32 	%f72, [%r51+8];
	ld.shared.f32 	%f73, [%r55+128];
	fma.rn.f32 	%f74, %f72, %f73, %f71;
	ld.shared.f32 	%f75, [%r51+12];
	ld.shared.f32 	%f76, [%r55+192];
	fma.rn.f32 	%f77, %f75, %f76, %f74;
	ld.shared.f32 	%f78, [%r51+16];
	ld.shared.f32 	%f79, [%r55+256];
	fma.rn.f32 	%f80, %f78, %f79, %f77;
	ld.shared.f32 	%f81, [%r51+20];
	ld.shared.f32 	%f82, [%r55+320];
	fma.rn.f32 	%f83, %f81, %f82, %f80;
	ld.shared.f32 	%f84, [%r51+24];
	ld.shared.f32 	%f85, [%r55+384];
	fma.rn.f32 	%f86, %f84, %f85, %f83;
	ld.shared.f32 	%f87, [%r51+28];
	ld.shared.f32 	%f88, [%r55+448];
	fma.rn.f32 	%f89, %f87, %f88, %f86;
	ld.shared.f32 	%f90, [%r51+32];
	ld.shared.f32 	%f91, [%r55+512];
	fma.rn.f32 	%f92, %f90, %f91, %f89;
	ld.shared.f32 	%f93, [%r51+36];
	ld.shared.f32 	%f94, [%r55+576];
	fma.rn.f32 	%f95, %f93, %f94, %f92;
	ld.shared.f32 	%f96, [%r51+40];
	ld.shared.f32 	%f97, [%r55+640];
	fma.rn.f32 	%f98, %f96, %f97, %f95;
	ld.shared.f32 	%f99, [%r51+44];
	ld.shared.f32 	%f100, [%r55+704];
	fma.rn.f32 	%f101, %f99, %f100, %f98;
	ld.shared.f32 	%f102, [%r51+48];
	ld.shared.f32 	%f103, [%r55+768];
	fma.rn.f32 	%f104, %f102, %f103, %f101;
	ld.shared.f32 	%f105, [%r51+52];
	ld.shared.f32 	%f106, [%r55+832];
	fma.rn.f32 	%f107, %f105, %f106, %f104;
	ld.shared.f32 	%f108, [%r51+56];
	ld.shared.f32 	%f109, [%r55+896];
	fma.rn.f32 	%f110, %f108, %f109, %f107;
	ld.shared.f32 	%f111, [%r51+60];
	ld.shared.f32 	%f112, [%r55+960];
	fma.rn.f32 	%f113, %f111, %f112, %f110;
	bar.sync 	0;
	ld.global.f32 	%f114, [%rd6+128];
	st.shared.f32 	[%r53], %f114;
	mul.wide.s32 	%rd12, %r113, 4;
	add.s64 	%rd13, %rd7, %rd12;
	ld.global.f32 	%f115, [%rd13];
	st.shared.f32 	[%r56], %f115;
	bar.sync 	0;
	ld.shared.f32 	%f116, [%r51];
	ld.shared.f32 	%f117, [%r55];
	fma.rn.f32 	%f118, %f116, %f117, %f113;
	ld.shared.f32 	%f119, [%r51+4];
	ld.shared.f32 	%f120, [%r55+64];
	fma.rn.f32 	%f121, %f119, %f120, %f118;
	ld.shared.f32 	%f122, [%r51+8];
	ld.shared.f32 	%f123, [%r55+128];
	fma.rn.f32 	%f124, %f122, %f123, %f121;
	ld.shared.f32 	%f125, [%r51+12];
	ld.shared.f32 	%f126, [%r55+192];
	fma.rn.f32 	%f127, %f125, %f126, %f124;
	ld.shared.f32 	%f128, [%r51+16];
	ld.shared.f32 	%f129, [%r55+256];
	fma.rn.f32 	%f130, %f128, %f129, %f127;
	ld.shared.f32 	%f131, [%r51+20];
	ld.shared.f32 	%f132, [%r55+320];
	fma.rn.f32 	%f133, %f131, %f132, %f130;
	ld.shared.f32 	%f134, [%r51+24];
	ld.shared.f32 	%f135, [%r55+384];
	fma.rn.f32 	%f136, %f134, %f135, %f133;
	ld.shared.f32 	%f137, [%r51+28];
	ld.shared.f32 	%f138, [%r55+448];
	fma.rn.f32 	%f139, %f137, %f138, %f136;
	ld.shared.f32 	%f140, [%r51+32];
	ld.shared.f32 	%f141, [%r55+512];
	fma.rn.f32 	%f142, %f140, %f141, %f139;
	ld.shared.f32 	%f143, [%r51+36];
	ld.shared.f32 	%f144, [%r55+576];
	fma.rn.f32 	%f145, %f143, %f144, %f142;
	ld.shared.f32 	%f146, [%r51+40];
	ld.shared.f32 	%f147, [%r55+640];
	fma.rn.f32 	%f148, %f146, %f147, %f145;
	ld.shared.f32 	%f149, [%r51+44];
	ld.shared.f32 	%f150, [%r55+704];
	fma.rn.f32 	%f151, %f149, %f150, %f148;
	ld.shared.f32 	%f152, [%r51+48];
	ld.shared.f32 	%f153, [%r55+768];
	fma.rn.f32 	%f154, %f152, %f153, %f151;
	ld.shared.f32 	%f155, [%r51+52];
	ld.shared.f32 	%f156, [%r55+832];
	fma.rn.f32 	%f157, %f155, %f156, %f154;
	ld.shared.f32 	%f158, [%r51+56];
	ld.shared.f32 	%f159, [%r55+896];
	fma.rn.f32 	%f160, %f158, %f159, %f157;
	ld.shared.f32 	%f161, [%r51+60];
	ld.shared.f32 	%f162, [%r55+960];
	fma.rn.f32 	%f163, %f161, %f162, %f160;
	bar.sync 	0;
	ld.global.f32 	%f164, [%rd6+192];
	st.shared.f32 	[%r53], %f164;
	mul.wide.s32 	%rd14, %r114, 4;
	add.s64 	%rd15, %rd7, %rd14;
	ld.global.f32 	%f165, [%rd15];
	st.shared.f32 	[%r56], %f165;
	bar.sync 	0;
	ld.shared.f32 	%f166, [%r51];
	ld.shared.f32 	%f167, [%r55];
	fma.rn.f32 	%f168, %f166, %f167, %f163;
	ld.shared.f32 	%f169, [%r51+4];
	ld.shared.f32 	%f170, [%r55+64];
	fma.rn.f32 	%f171, %f169, %f170, %f168;
	ld.shared.f32 	%f172, [%r51+8];
	ld.shared.f32 	%f173, [%r55+128];
	fma.rn.f32 	%f174, %f172, %f173, %f171;
	ld.shared.f32 	%f175, [%r51+12];
	ld.shared.f32 	%f176, [%r55+192];
	fma.rn.f32 	%f177, %f175, %f176, %f174;
	ld.shared.f32 	%f178, [%r51+16];
	ld.shared.f32 	%f179, [%r55+256];
	fma.rn.f32 	%f180, %f178, %f179, %f177;
	ld.shared.f32 	%f181, [%r51+20];
	ld.shared.f32 	%f182, [%r55+320];
	fma.rn.f32 	%f183, %f181, %f182, %f180;
	ld.shared.f32 	%f184, [%r51+24];
	ld.shared.f32 	%f185, [%r55+384];
	fma.rn.f32 	%f186, %f184, %f185, %f183;
	ld.shared.f32 	%f187, [%r51+28];
	ld.shared.f32 	%f188, [%r55+448];
	fma.rn.f32 	%f189, %f187, %f188, %f186;
	ld.shared.f32 	%f190, [%r51+32];
	ld.shared.f32 	%f191, [%r55+512];
	fma.rn.f32 	%f192, %f190, %f191, %f189;
	ld.shared.f32 	%f193, [%r51+36];
	ld.shared.f32 	%f194, [%r55+576];
	fma.rn.f32 	%f195, %f193, %f194, %f192;
	ld.shared.f32 	%f196, [%r51+40];
	ld.shared.f32 	%f197, [%r55+640];
	fma.rn.f32 	%f198, %f196, %f197, %f195;
	ld.shared.f32 	%f199, [%r51+44];
	ld.shared.f32 	%f200, [%r55+704];
	fma.rn.f32 	%f201, %f199, %f200, %f198;
	ld.shared.f32 	%f202, [%r51+48];
	ld.shared.f32 	%f203, [%r55+768];
	fma.rn.f32 	%f204, %f202, %f203, %f201;
	ld.shared.f32 	%f205, [%r51+52];
	ld.shared.f32 	%f206, [%r55+832];
	fma.rn.f32 	%f207, %f205, %f206, %f204;
	ld.shared.f32 	%f208, [%r51+56];
	ld.shared.f32 	%f209, [%r55+896];
	fma.rn.f32 	%f210, %f208, %f209, %f207;
	ld.shared.f32 	%f211, [%r51+60];
	ld.shared.f32 	%f212, [%r55+960];
	fma.rn.f32 	%f367, %f211, %f212, %f210;
	bar.sync 	0;
	add.s32 	%r116, %r116, 4;
	add.s32 	%r115, %r115, 64;
	shl.b32 	%r57, %r31, 6;
	add.s32 	%r114, %r114, %r57;
	add.s32 	%r113, %r113, %r57;
	add.s32 	%r112, %r112, %r57;
	add.s32 	%r111, %r111, %r57;
	setp.ne.s32 	%p3, %r116, 0;
	@%p3 bra 	$L__BB0_3;
$L__BB0_4:
	and.b32  	%r26, %r5, 3;
	setp.eq.s32 	%p4, %r26, 0;
	@%p4 bra 	$L__BB0_9;
	setp.eq.s32 	%p5, %r26, 1;
	@%p5 bra 	$L__BB0_7;
	ld.param.u64 	%rd42, [_Z15matrixMulSharedPfS_S_i_param_2];
	ld.param.u64 	%rd39, [_Z15matrixMulSharedPfS_S_i_param_1];
	shl.b32 	%r58, %r118, 4;
	mad.lo.s32 	%r63, %r31, %r3, %r1;
	add.s32 	%r64, %r63, %r58;
	cvta.to.global.u64 	%rd16, %rd39;
	mul.wide.s32 	%rd17, %r64, 4;
	add.s64 	%rd18, %rd16, %rd17;
	ld.global.f32 	%f214, [%rd18];
	shl.b32 	%r65, %r2, 6;
	mov.u32 	%r66, _ZZ15matrixMulSharedPfS_S_iE4Asub;
	add.s32 	%r67, %r66, %r65;
	shl.b32 	%r68, %r1, 2;
	add.s32 	%r69, %r67, %r68;
	st.shared.f32 	[%r69], %f214;
	add.s32 	%r70, %r58, %r2;
	add.s32 	%r73, %r4, %r1;
	mad.lo.s32 	%r74, %r70, %r31, %r73;
	cvta.to.global.u64 	%rd19, %rd42;
	mul.wide.s32 	%rd20, %r74, 4;
	add.s64 	%rd21, %rd19, %rd20;
	ld.global.f32 	%f215, [%rd21];
	mov.u32 	%r75, _ZZ15matrixMulSharedPfS_S_iE4Bsub;
	add.s32 	%r76, %r75, %r68;
	add.s32 	%r77, %r76, %r65;
	st.shared.f32 	[%r77], %f215;
	bar.sync 	0;
	ld.shared.f32 	%f216, [%r67];
	ld.shared.f32 	%f217, [%r76];
	fma.rn.f32 	%f218, %f216, %f217, %f367;
	ld.shared.f32 	%f219, [%r67+4];
	ld.shared.f32 	%f220, [%r76+64];
	fma.rn.f32 	%f221, %f219, %f220, %f218;
	ld.shared.f32 	%f222, [%r67+8];
	ld.shared.f32 	%f223, [%r76+128];
	fma.rn.f32 	%f224, %f222, %f223, %f221;
	ld.shared.f32 	%f225, [%r67+12];
	ld.shared.f32 	%f226, [%r76+192];
	fma.rn.f32 	%f227, %f225, %f226, %f224;
	ld.shared.f32 	%f228, [%r67+16];
	ld.shared.f32 	%f229, [%r76+256];
	fma.rn.f32 	%f230, %f228, %f229, %f227;
	ld.shared.f32 	%f231, [%r67+20];
	ld.shared.f32 	%f232, [%r76+320];
	fma.rn.f32 	%f233, %f231, %f232, %f230;
	ld.shared.f32 	%f234, [%r67+24];
	ld.shared.f32 	%f235, [%r76+384];
	fma.rn.f32 	%f236, %f234, %f235, %f233;
	ld.shared.f32 	%f237, [%r67+28];
	ld.shared.f32 	%f238, [%r76+448];
	fma.rn.f32 	%f239, %f237, %f238, %f236;
	ld.shared.f32 	%f240, [%r67+32];
	ld.shared.f32 	%f241, [%r76+512];
	fma.rn.f32 	%f242, %f240, %f241, %f239;
	ld.shared.f32 	%f243, [%r67+36];
	ld.shared.f32 	%f244, [%r76+576];
	fma.rn.f32 	%f245, %f243, %f244, %f242;
	ld.shared.f32 	%f246, [%r67+40];
	ld.shared.f32 	%f247, [%r76+640];
	fma.rn.f32 	%f248, %f246, %f247, %f245;
	ld.shared.f32 	%f249, [%r67+44];
	ld.shared.f32 	%f250, [%r76+704];
	fma.rn.f32 	%f251, %f249, %f250, %f248;
	ld.shared.f32 	%f252, [%r67+48];
	ld.shared.f32 	%f253, [%r76+768];
	fma.rn.f32 	%f254, %f252, %f253, %f251;
	ld.shared.f32 	%f255, [%r67+52];
	ld.shared.f32 	%f256, [%r76+832];
	fma.rn.f32 	%f257, %f255, %f256, %f254;
	ld.shared.f32 	%f258, [%r67+56];
	ld.shared.f32 	%f259, [%r76+896];
	fma.rn.f32 	%f260, %f258, %f259, %f257;
	ld.shared.f32 	%f261, [%r67+60];
	ld.shared.f32 	%f262, [%r76+960];
	fma.rn.f32 	%f263, %f261, %f262, %f260;
	bar.sync 	0;
	ld.global.f32 	%f264, [%rd18+64];
	st.shared.f32 	[%r69], %f264;
	add.s32 	%r78, %r70, 16;
	mad.lo.s32 	%r79, %r78, %r31, %r73;
	mul.wide.s32 	%rd22, %r79, 4;
	add.s64 	%rd23, %rd19, %rd22;
	ld.global.f32 	%f265, [%rd23];
	st.shared.f32 	[%r77], %f265;
	bar.sync 	0;
	ld.shared.f32 	%f266, [%r67];
	ld.shared.f32 	%f267, [%r76];
	fma.rn.f32 	%f268, %f266, %f267, %f263;
	ld.shared.f32 	%f269, [%r67+4];
	ld.shared.f32 	%f270, [%r76+64];
	fma.rn.f32 	%f271, %f269, %f270, %f268;
	ld.shared.f32 	%f272, [%r67+8];
	ld.shared.f32 	%f273, [%r76+128];
	fma.rn.f32 	%f274, %f272, %f273, %f271;
	ld.shared.f32 	%f275, [%r67+12];
	ld.shared.f32 	%f276, [%r76+192];
	fma.rn.f32 	%f277, %f275, %f276, %f274;
	ld.shared.f32 	%f278, [%r67+16];
	ld.shared.f32 	%f279, [%r76+256];
	fma.rn.f32 	%f280, %f278, %f279, %f277;
	ld.shared.f32 	%f281, [%r67+20];
	ld.shared.f32 	%f282, [%r76+320];
	fma.rn.f32 	%f283, %f281, %f282, %f280;
	ld.shared.f32 	%f284, [%r67+24];
	ld.shared.f32 	%f285, [%r76+384];
	fma.rn.f32 	%f286, %f284, %f285, %f283;
	ld.shared.f32 	%f287, [%r67+28];
	ld.shared.f32 	%f288, [%r76+448];
	fma.rn.f32 	%f289, %f287, %f288, %f286;
	ld.shared.f32 	%f290, [%r67+32];
	ld.shared.f32 	%f291, [%r76+512];
	fma.rn.f32 	%f292, %f290, %f291, %f289;
	ld.shared.f32 	%f293, [%r67+36];
	ld.shared.f32 	%f294, [%r76+576];
	fma.rn.f32 	%f295, %f293, %f294, %f292;
	ld.shared.f32 	%f296, [%r67+40];
	ld.shared.f32 	%f297, [%r76+640];
	fma.rn.f32 	%f298, %f296, %f297, %f295;
	ld.shared.f32 	%f299, [%r67+44];
	ld.shared.f32 	%f300, [%r76+704];
	fma.rn.f32 	%f301, %f299, %f300, %f298;
	ld.shared.f32 	%f302, [%r67+48];
	ld.shared.f32 	%f303, [%r76+768];
	fma.rn.f32 	%f304, %f302, %f303, %f301;
	ld.shared.f32 	%f305, [%r67+52];
	ld.shared.f32 	%f306, [%r76+832];
	fma.rn.f32 	%f307, %f305, %f306, %f304;
	ld.shared.f32 	%f308, [%r67+56];
	ld.shared.f32 	%f309, [%r76+896];
	fma.rn.f32 	%f310, %f308, %f309, %f307;
	ld.shared.f32 	%f311, [%r67+60];
	ld.shared.f32 	%f312, [%r76+960];
	fma.rn.f32 	%f367, %f311, %f312, %f310;
	bar.sync 	0;
	add.s32 	%r118, %r118, 2;
$L__BB0_7:
	and.b32  	%r80, %r5, 1;
	setp.eq.b32 	%p6, %r80, 1;
	not.pred 	%p7, %p6;
	@%p7 bra 	$L__BB0_9;
	ld.param.u64 	%rd43, [_Z15matrixMulSharedPfS_S_i_param_2];
	ld.param.u64 	%rd40, [_Z15matrixMulSharedPfS_S_i_param_1];
	shl.b32 	%r81, %r118, 4;
	mad.lo.s32 	%r86, %r31, %r3, %r1;
	add.s32 	%r87, %r86, %r81;
	cvta.to.global.u64 	%rd24, %rd40;
	mul.wide.s32 	%rd25, %r87, 4;
	add.s64 	%rd26, %rd24, %rd25;
	ld.global.f32 	%f313, [%rd26];
	shl.b32 	%r88, %r2, 6;
	mov.u32 	%r89, _ZZ15matrixMulSharedPfS_S_iE4Asub;
	add.s32 	%r90, %r89, %r88;
	shl.b32 	%r91, %r1, 2;
	add.s32 	%r92, %r90, %r91;
	st.shared.f32 	[%r92], %f313;
	add.s32 	%r93, %r81, %r2;
	add.s32 	%r96, %r4, %r1;
	mad.lo.s32 	%r97, %r93, %r31, %r96;
	cvta.to.global.u64 	%rd27, %rd43;
	mul.wide.s32 	%rd28, %r97, 4;
	add.s64 	%rd29, %rd27, %rd28;
	ld.global.f32 	%f314, [%rd29];
	mov.u32 	%r98, _ZZ15matrixMulSharedPfS_S_iE4Bsub;
	add.s32 	%r99, %r98, %r91;
	add.s32 	%r100, %r99, %r88;
	st.shared.f32 	[%r100], %f314;
	bar.sync 	0;
	ld.shared.f32 	%f315, [%r90];
	ld.shared.f32 	%f316, [%r99];
	fma.rn.f32 	%f317, %f315, %f316, %f367;
	ld.shared.f32 	%f318, [%r90+4];
	ld.shared.f32 	%f319, [%r99+64];
	fma.rn.f32 	%f320, %f318, %f319, %f317;
	ld.shared.f32 	%f321, [%r90+8];
	ld.shared.f32 	%f322, [%r99+128];
	fma.rn.f32 	%f323, %f321, %f322, %f320;
	ld.shared.f32 	%f324, [%r90+12];
	ld.shared.f32 	%f325, [%r99+192];
	fma.rn.f32 	%f326, %f324, %f325, %f323;
	ld.shared.f32 	%f327, [%r90+16];
	ld.shared.f32 	%f328, [%r99+256];
	fma.rn.f32 	%f329, %f327, %f328, %f326;
	ld.shared.f32 	%f330, [%r90+20];
	ld.shared.f32 	%f331, [%r99+320];
	fma.rn.f32 	%f332, %f330, %f331, %f329;
	ld.shared.f32 	%f333, [%r90+24];
	ld.shared.f32 	%f334, [%r99+384];
	fma.rn.f32 	%f335, %f333, %f334, %f332;
	ld.shared.f32 	%f336, [%r90+28];
	ld.shared.f32 	%f337, [%r99+448];
	fma.rn.f32 	%f338, %f336, %f337, %f335;
	ld.shared.f32 	%f339, [%r90+32];
	ld.shared.f32 	%f340, [%r99+512];
	fma.rn.f32 	%f341, %f339, %f340, %f338;
	ld.shared.f32 	%f342, [%r90+36];
	ld.shared.f32 	%f343, [%r99+576];
	fma.rn.f32 	%f344, %f342, %f343, %f341;
	ld.shared.f32 	%f345, [%r90+40];
	ld.shared.f32 	%f346, [%r99+640];
	fma.rn.f32 	%f347, %f345, %f346, %f344;
	ld.shared.f32 	%f348, [%r90+44];
	ld.shared.f32 	%f349, [%r99+704];
	fma.rn.f32 	%f350, %f348, %f349, %f347;
	ld.shared.f32 	%f351, [%r90+48];
	ld.shared.f32 	%f352, [%r99+768];
	fma.rn.f32 	%f353, %f351, %f352, %f350;
	ld.shared.f32 	%f354, [%r90+52];
	ld.shared.f32 	%f355, [%r99+832];
	fma.rn.f32 	%f356, %f354, %f355, %f353;
	ld.shared.f32 	%f357, [%r90+56];
	ld.shared.f32 	%f358, [%r99+896];
	fma.rn.f32 	%f359, %f357, %f358, %f356;
	ld.shared.f32 	%f360, [%r90+60];
	ld.shared.f32 	%f361, [%r99+960];
	fma.rn.f32 	%f367, %f360, %f361, %f359;
	bar.sync 	0;
$L__BB0_9:
	add.s32 	%r30, %r4, %r1;
	max.s32 	%r107, %r3, %r30;
	setp.ge.s32 	%p8, %r107, %r31;
	@%p8 bra 	$L__BB0_11;
	ld.param.u64 	%rd37, [_Z15matrixMulSharedPfS_S_i_param_0];
	mad.lo.s32 	%r108, %r31, %r3, %r30;
	cvta.to.global.u64 	%rd30, %rd37;
	mul.wide.s32 	%rd31, %r108, 4;
	add.s64 	%rd32, %rd30, %rd31;
	st.global.f32 	[%rd32], %f367;
$L__BB0_11:
	setp.ne.s32 	%p9, %r3, 0;
	setp.gt.s32 	%p10, %r30, 4;
	or.pred  	%p11, %p9, %p10;
	@%p11 bra 	$L__BB0_13;
	add.u64 	%rd33, %SP, 0;
	add.u64 	%rd34, %SPL, 0;
	cvt.f64.f32 	%fd1, %f367;
	st.local.v2.u32 	[%rd34], {%r30, %r30};
	st.local.f64 	[%rd34+8], %fd1;
	mov.u64 	%rd35, $str;
	cvta.global.u64 	%rd36, %rd35;
	{ // callseq 0, 0
	.param .b64 param0;
	st.param.b64 	[param0], %rd36;
	.param .b64 param1;
	st.param.b64 	[param1], %rd33;
	.param .b32 retval0;
	call.uni (retval0), 
	vprintf, 
	(
	param0, 
	param1
	);
	ld.param.b32 	%r109, [retval0];
	} // callseq 0
$L__BB0_13:
	ret;

}


// ===== COMPILED SASS (sm_100) =====

	.target	sm_100

	.elftype	@"ET_EXEC"


//--------------------- .note.nv.tkinfo           --------------------------
	.section	.note.nv.tkinfo,"",@"SHT_NOTE"
	.sectionflags	@"SHF_NOTE_NV_TKINFO"
	.tkinfo
        /*0018*/ 	.word	0x00000002
        /*0030*/ 	.string	""
        /*0030*/ 	.string	"ptxas"
        /*0030*/ 	.string	"Cuda compilation tools, release 13.0, V13.0.88"
        /*0030*/ 	.string	"Build cuda_13.0.r13.0/compiler.36424714_0"
        /*0030*/ 	.string	"-arch sm_100 -m 64 "



//--------------------- .note.nv.cuinfo           --------------------------
	.section	.note.nv.cuinfo,"",@"SHT_NOTE"
	.sectionflags	@"SHF_NOTE_NV_CUINFO"
        /*0018*/ 	.short	0x0002
        /*001a*/ 	.short	0x0064
        /*001c*/ 	.short	0x0082
	.zero		2


//--------------------- .nv.info                  --------------------------
	.section	.nv.info,"",@"SHT_CUDA_INFO"
	.align	4


	//----- nvinfo : EIATTR_REGCOUNT
	.align		4
        /*0000*/ 	.byte	0x04, 0x2f
        /*0002*/ 	.short	(.L_2 - .L_1)
	.align		4
.L_1:
        /*0004*/ 	.word	index@(_Z15matrixMulSharedPfS_S_i)
        /*0008*/ 	.word	0x00000020


	//----- nvinfo : EIATTR_FRAME_SIZE
	.align		4
.L_2:
        /*000c*/ 	.byte	0x04, 0x11
        /*000e*/ 	.short	(.L_4 - .L_3)
	.align		4
.L_3:
        /*0010*/ 	.word	index@(_Z15matrixMulSharedPfS_S_i)
        /*0014*/ 	.word	0x00000010


	//----- nvinfo : EIATTR_MIN_STACK_SIZE
	.align		4
.L_4:
        /*0018*/ 	.byte	0x04, 0x12
        /*001a*/ 	.short	(.L_6 - .L_5)
	.align		4
.L_5:
        /*001c*/ 	.word	index@(_Z15matrixMulSharedPfS_S_i)
        /*0020*/ 	.word	0x00000010
.L_6:


//--------------------- .nv.compat                --------------------------
	.section	.nv.compat,"",@"SHT_CUDA_COMPAT_INFO"
	.align	4
        /*0000*/ 	.byte	0x02, 0x09, 0x00, 0x00, 0x02, 0x02, 0x01, 0x00, 0x02, 0x05, 0x05, 0x00, 0x03, 0x07, 0x01, 0x01
        /*0010*/ 	.byte	0x02, 0x03, 0x00, 0x00, 0x02, 0x06, 0x01, 0x00, 0x04, 0x0b, 0x08, 0x00, 0x09, 0x00, 0x00, 0x00
        /*0020*/ 	.byte	0x00, 0x00, 0x00, 0x00


//--------------------- .nv.info._Z15matrixMulSharedPfS_S_i --------------------------
	.section	.nv.info._Z15matrixMulSharedPfS_S_i,"",@"SHT_CUDA_INFO"
	.sectionflags	@""
	.align	4


	//----- nvinfo : EIATTR_CUDA_API_VERSION
	.align		4
        /*0000*/ 	.byte	0x04, 0x37
        /*0002*/ 	.short	(.L_8 - .L_7)
.L_7:
        /*0004*/ 	.word	0x00000082


	//----- nvinfo : EIATTR_KPARAM_INFO
	.align		4
.L_8:
        /*0008*/ 	.byte	0x04, 0x17
        /*000a*/ 	.short	(.L_10 - .L_9)
.L_9:
        /*000c*/ 	.word	0x00000000
        /*0010*/ 	.short	0x0003
        /*0012*/ 	.short	0x0018
        /*0014*/ 	.byte	0x00, 0xf0, 0x11, 0x00


	//----- nvinfo : EIATTR_KPARAM_INFO
	.align		4
.L_10:
        /*0018*/ 	.byte	0x04, 0x17
        /*001a*/ 	.short	(.L_12 - .L_11)
.L_11:
        /*001c*/ 	.word	0x00000000
        /*0020*/ 	.short	0x0002
        /*0022*/ 	.short	0x0010
        /*0024*/ 	.byte	0x00, 0xf5, 0x21, 0x00


	//----- nvinfo : EIATTR_KPARAM_INFO
	.align		4
.L_12:
        /*0028*/ 	.byte	0x04, 0x17
        /*002a*/ 	.short	(.L_14 - .L_13)
.L_13:
        /*002c*/ 	.word	0x00000000
        /*0030*/ 	.short	0x0001
        /*0032*/ 	.short	0x0008
        /*0034*/ 	.byte	0x00, 0xf5, 0x21, 0x00


	//----- nvinfo : EIATTR_KPARAM_INFO
	.align		4
.L_14:
        /*0038*/ 	.byte	0x04, 0x17
        /*003a*/ 	.short	(.L_16 - .L_15)
.L_15:
        /*003c*/ 	.word	0x00000000
        /*0040*/ 	.short	0x0000
        /*0042*/ 	.short	0x0000
        /*0044*/ 	.byte	0x00, 0xf5, 0x21, 0x00


	//----- nvinfo : EIATTR_SPARSE_MMA_MASK
	.align		4
.L_16:
        /*0048*/ 	.byte	0x03, 0x50
        /*004a*/ 	.short	0x0000


	//----- nvinfo : EIATTR_MAXREG_COUNT
	.align		4
        /*004c*/ 	.byte	0x03, 0x1b
        /*004e*/ 	.short	0x00ff


	//----- nvinfo : EIATTR_NUM_BARRIERS
	.align		4
        /*0050*/ 	.byte	0x02, 0x4c
        /*0052*/ 	.byte	0x01
	.zero		1


	//----- nvinfo : EIATTR_EXTERNS
	.align		4
        /*0054*/ 	.byte	0x04, 0x0f
        /*0056*/ 	.short	(.L_18 - .L_17)


	//   ....[0]....
	.align		4
.L_17:
        /*0058*/ 	.word	index@(vprintf)


	//----- nvinfo : EIATTR_MERCURY_ISA_VERSION
	.align		4
.L_18:
        /*005c*/ 	.byte	0x03, 0x5f
        /*005e*/ 	.short	0x0101


	//----- nvinfo : EIATTR_VRC_CTA_INIT_COUNT
	.align		4
        /*0060*/ 	.byte	0x02, 0x4a
	.zero		1
	.zero		1


	//----- nvinfo : EIATTR_SYSCALL_OFFSETS
	.align		4
        /*0064*/ 	.byte	0x04, 0x46
        /*0066*/ 	.short	(.L_20 - .L_19)


	//   ....[0]....
.L_19:
        /*0068*/ 	.word	0x00001ae0


	//----- nvinfo : EIATTR_EXIT_INSTR_OFFSETS
	.align		4
.L_20:
        /*006c*/ 	.byte	0x04, 0x1c
        /*006e*/ 	.short	(.L_22 - .L_21)


	//   ....[0]....
.L_21:
        /*0070*/ 	.word	0x00001a10


	//   ....[1]....
        /*0074*/ 	.word	0x00001af0


	//----- nvinfo : EIATTR_CRS_STACK_SIZE
	.align		4
.L_22:
        /*0078*/ 	.byte	0x04, 0x1e
        /*007a*/ 	.short	(.L_24 - .L_23)
.L_23:
        /*007c*/ 	.word	0x00000000


	//----- nvinfo : EIATTR_CBANK_PARAM_SIZE
	.align		4
.L_24:
        /*0080*/ 	.byte	0x03, 0x19
        /*0082*/ 	.short	0x001c


	//----- nvinfo : EIATTR_PARAM_CBANK
	.align		4
        /*0084*/ 	.byte	0x04, 0x0a
        /*0086*/ 	.short	(.L_26 - .L_25)
	.align		4
.L_25:
        /*0088*/ 	.word	index@(.nv.constant0._Z15matrixMulSharedPfS_S_i)
        /*008c*/ 	.short	0x0380
        /*008e*/ 	.short	0x001c


	//----- nvinfo : EIATTR_SW_WAR
	.align		4
.L_26:
        /*0090*/ 	.byte	0x04, 0x36
        /*0092*/ 	.short	(.L_28 - .L_27)
.L_27:
        /*0094*/ 	.word	0x00000008
.L_28:


//--------------------- .nv.callgraph             --------------------------
	.section	.nv.callgraph,"",@"SHT_CUDA_CALLGRAPH"
	.align	4
	.sectionentsize	8
	.align		4
        /*0000*/ 	.word	0x00000000
	.align		4
        /*0004*/ 	.word	0xffffffff
	.align		4
        /*0008*/ 	.word	index@(_Z15matrixMulSharedPfS_S_i)
	.align		4
        /*000c*/ 	.word	index@(vprintf)
	.align		4
        /*0010*/ 	.word	0x00000000
	.align		4
        /*0014*/ 	.word	0xfffffffe
	.align		4
        /*0018*/ 	.word	0x00000000
	.align		4
        /*001c*/ 	.word	0xfffffffd
	.align		4
        /*0020*/ 	.word	0x00000000
	.align		4
        /*0024*/ 	.word	0xfffffffc


//--------------------- .nv.constant4             --------------------------
	.section	.nv.constant4,"a",@progbits
	.align	8
	.align		8
.nv.constant4:
        /*0000*/ 	.dword	vprintf
	.align		8
        /*0008*/ 	.dword	$str


//--------------------- .text._Z15matrixMulSharedPfS_S_i --------------------------
	.section	.text._Z15matrixMulSharedPfS_S_i,"ax",@progbits
	.align	128
        .global         _Z15matrixMulSharedPfS_S_i
        .type           _Z15matrixMulSharedPfS_S_i,@function
        .size           _Z15matrixMulSharedPfS_S_i,(.L_x_6 - _Z15matrixMulSharedPfS_S_i)
        .other          _Z15matrixMulSharedPfS_S_i,@"STO_CUDA_ENTRY STV_DEFAULT"
_Z15matrixMulSharedPfS_S_i:
.text._Z15matrixMulSharedPfS_S_i:
[----:B------:R-:W0:Y:S01]  /*0000*/  LDC R1, c[0x0][0x37c] ;  /* 0x0000df00ff017b82 */ /* 0x000e220000000800 */
[----:B------:R-:W1:Y:S01]  /*0010*/  LDCU UR4, c[0x0][0x2f8] ;  /* 0x00005f00ff0477ac */ /* 0x000e620008000800 */
[----:B0-----:R-:W-:Y:S01]  /*0020*/  IADD3 R1, PT, PT, R1, -0x10, RZ ;  /* 0xfffffff001017810 */ /* 0x001fe20007ffe0ff */
[----:B------:R-:W0:Y:S01]  /*0030*/  S2R R0, SR_TID.Y ;  /* 0x0000000000007919 */ /* 0x000e220000002200 */
[----:B------:R-:W-:Y:S01]  /*0040*/  HFMA2 R27, -RZ, RZ, 0, 0 ;  /* 0x00000000ff1b7431 */ /* 0x000fe200000001ff */
[----:B------:R-:W2:Y:S01]  /*0050*/  LDCU UR5, c[0x0][0x2fc] ;  /* 0x00005f80ff0577ac */ /* 0x000ea20008000800 */
[----:B------:R-:W-:Y:S01]  /*0060*/  R2UR UR16, R1 ;  /* 0x00000000011072ca */ /* 0x000fe200000e0000 */
[----:B------:R-:W0:Y:S01]  /*0070*/  S2R R19, SR_CTAID.Y ;  /* 0x0000000000137919 */ /* 0x000e220000002600 */
[----:B------:R-:W3:Y:S01]  /*0080*/  LDCU UR13, c[0x0][0x398] ;  /* 0x00007300ff0d77ac */ /* 0x000ee20008000800 */
[----:B------:R-:W4:Y:S01]  /*0090*/  S2R R3, SR_TID.X ;  /* 0x0000000000037919 */ /* 0x000f220000002100 */
[----:B------:R-:W0:Y:S01]  /*00a0*/  LDCU.64 UR14, c[0x0][0x358] ;  /* 0x00006b00ff0e77ac */ /* 0x000e220008000a00 */
[----:B------:R-:W4:Y:S08]  /*00b0*/  S2R R2, SR_CTAID.X ;  /* 0x0000000000027919 */ /* 0x000f300000002500 */
[----:B-1----:R-:W-:-:S04]  /*00c0*/  UIADD3 UR8, UP0, UPT, UR16, UR4, URZ ;  /* 0x0000000410087290 */ /* 0x002fc8000ff1e0ff */
[----:B--2---:R-:W-:Y:S02]  /*00d0*/  UIADD3.X UR9, UPT, UPT, URZ, UR5, URZ, UP0, !UPT ;  /* 0x00000005ff097290 */ /* 0x004fe400087fe4ff */
[----:B---3--:R-:W-:Y:S02]  /*00e0*/  UISETP.GE.AND UP0, UPT, UR13, 0x10, UPT ;  /* 0x000000100d00788c */ /* 0x008fe4000bf06270 */
[----:B------:R-:W-:-:S04]  /*00f0*/  USHF.R.S32.HI UR4, URZ, 0x1f, UR13 ;  /* 0x0000001fff047899 */ /* 0x000fc8000801140d */
[----:B------:R-:W-:Y:S01]  /*0100*/  ULEA.HI UR4, UR4, UR13, URZ, 0x4 ;  /* 0x0000000d04047291 */ /* 0x000fe2000f8f20ff */
[----:B0-----:R-:W-:Y:S02]  /*0110*/  LEA R19, R19, R0, 0x4 ;  /* 0x0000000013137211 */ /* 0x001fe400078e20ff */
[----:B------:R-:W-:Y:S09]  /*0120*/  BRA.U !UP0, `(.L_x_0) ;  /* 0x0000001908147547 */ /* 0x000ff2000b800000 */
[----:B------:R-:W-:Y:S01]  /*0130*/  USHF.R.S32.HI UR4, URZ, 0x4, UR4 ;  /* 0x00000004ff047899 */ /* 0x000fe20008011404 */
[----:B----4-:R-:W-:Y:S01]  /*0140*/  IMAD R16, R19, UR13, R3 ;  /* 0x0000000d13107c24 */ /* 0x010fe2000f8e0203 */
[----:B------:R-:W-:Y:S02]  /*0150*/  MOV R27, RZ ;  /* 0x000000ff001b7202 */ /* 0x000fe40000000f00 */
[----:B------:R-:W-:Y:S01]  /*0160*/  UIADD3 UR5, UPT, UPT, UR4, -0x1, URZ ;  /* 0xffffffff04057890 */ /* 0x000fe2000fffe0ff */
[----:B------:R-:W-:Y:S01]  /*0170*/  MOV R17, RZ ;  /* 0x000000ff00117202 */ /* 0x000fe20000000f00 */
[----:B------:R-:W-:Y:S02]  /*0180*/  ULOP3.LUT UP0, UR12, UR4, 0x3, URZ, 0xc0, !UPT ;  /* 0x00000003040c7892 */ /* 0x000fe4000f80c0ff */
[----:B------:R-:W-:-:S09]  /*0190*/  UISETP.GE.U32.AND UP1, UPT, UR5, 0x3, UPT ;  /* 0x000000030500788c */ /* 0x000fd2000bf26070 */
[----:B------:R-:W-:Y:S05]  /*01a0*/  BRA.U !UP1, `(.L_x_1) ;  /* 0x0000000d094c7547 */ /* 0x000fea000b800000 */
[----:B------:R-:W0:Y:S01]  /*01b0*/  S2UR UR7, SR_CgaCtaId ;  /* 0x00000000000779c3 */ /* 0x000e220000008800 */
[----:B------:R-:W-:Y:S01]  /*01c0*/  UMOV UR5, 0x400 ;  /* 0x0000040000057882 */ /* 0x000fe20000000000 */
[C---:B------:R-:W-:Y:S01]  /*01d0*/  IADD3 R4, PT, PT, R0.reuse, 0x30, RZ ;  /* 0x0000003000047810 */ /* 0x040fe20007ffe0ff */
[----:B------:R-:W-:Y:S01]  /*01e0*/  UIADD3 UR6, UPT, UPT, UR5, 0x400, URZ ;  /* 0x0000040005067890 */ /* 0x000fe2000fffe0ff */
[C---:B------:R-:W-:Y:S01]  /*01f0*/  IADD3 R6, PT, PT, R0.reuse, 0x20, RZ ;  /* 0x0000002000067810 */ /* 0x040fe20007ffe0ff */
[----:B------:R-:W-:Y:S01]  /*0200*/  ULOP3.LUT UR10, UR4, 0x7fffffc, URZ, 0xc0, !UPT ;  /* 0x07fffffc040a7892 */ /* 0x000fe2000f8ec0ff */
[C---:B------:R-:W-:Y:S01]  /*0210*/  IADD3 R8, PT, PT, R0.reuse, 0x10, RZ ;  /* 0x0000001000087810 */ /* 0x040fe20007ffe0ff */
[--C-:B------:R-:W-:Y:S02]  /*0220*/  IMAD R15, R0, UR13, R3.reuse ;  /* 0x0000000d000f7c24 */ /* 0x100fe4000f8e0203 */
[----:B------:R-:W-:Y:S02]  /*0230*/  HFMA2 R27, -RZ, RZ, 0, 0 ;  /* 0x00000000ff1b7431 */ /* 0x000fe400000001ff */
[--C-:B------:R-:W-:Y:S01]  /*0240*/  IMAD R5, R4, UR13, R3.reuse ;  /* 0x0000000d04057c24 */ /* 0x100fe2000f8e0203 */
[----:B------:R-:W-:Y:S01]  /*0250*/  MOV R23, R16 ;  /* 0x0000001000177202 */ /* 0x000fe20000000f00 */
[--C-:B------:R-:W-:Y:S01]  /*0260*/  IMAD R21, R6, UR13, R3.reuse ;  /* 0x0000000d06157c24 */ /* 0x100fe2000f8e0203 */
[----:B------:R-:W-:Y:S01]  /*0270*/  LEA R15, R2, R15, 0x4 ;  /* 0x0000000f020f7211 */ /* 0x000fe200078e20ff */
[----:B------:R-:W-:Y:S01]  /*0280*/  IMAD R7, R8, UR13, R3 ;  /* 0x0000000d08077c24 */ /* 0x000fe2000f8e0203 */
[----:B------:R-:W-:Y:S01]  /*0290*/  MOV R17, UR10 ;  /* 0x0000000a00117c02 */ /* 0x000fe20008000f00 */
[----:B------:R-:W-:Y:S01]  /*02a0*/  UIADD3 UR11, UPT, UPT, -UR10, URZ, URZ ;  /* 0x000000ff0a0b7290 */ /* 0x000fe2000fffe1ff */
[----:B------:R-:W-:-:S02]  /*02b0*/  LEA R22, R2, R5, 0x4 ;  /* 0x0000000502167211 */ /* 0x000fc400078e20ff */
[C---:B------:R-:W-:Y:S02]  /*02c0*/  LEA R21, R2.reuse, R21, 0x4 ;  /* 0x0000001502157211 */ /* 0x040fe400078e20ff */
[----:B------:R-:W-:Y:S01]  /*02d0*/  LEA R20, R2, R7, 0x4 ;  /* 0x0000000702147211 */ /* 0x000fe200078e20ff */
[----:B0-----:R-:W-:Y:S02]  /*02e0*/  ULEA UR5, UR7, UR5, 0x18 ;  /* 0x0000000507057291 */ /* 0x001fe4000f8ec0ff */
[----:B------:R-:W-:-:S04]  /*02f0*/  ULEA UR6, UR7, UR6, 0x18 ;  /* 0x0000000607067291 */ /* 0x000fc8000f8ec0ff */
[C---:B------:R-:W-:Y:S02]  /*0300*/  LEA R18, R0.reuse, UR5, 0x6 ;  /* 0x0000000500127c11 */ /* 0x040fe4000f8e30ff */
[C---:B------:R-:W-:Y:S02]  /*0310*/  LEA R13, R3.reuse, UR6, 0x2 ;  /* 0x00000006030d7c11 */ /* 0x040fe4000f8e10ff */
[----:B------:R-:W-:Y:S02]  /*0320*/  LEA R14, R3, R18, 0x2 ;  /* 0x00000012030e7211 */ /* 0x000fe400078e10ff */
[----:B------:R-:W-:-:S07]  /*0330*/  LEA R12, R0, R13, 0x6 ;  /* 0x0000000d000c7211 */ /* 0x000fce00078e30ff */
.L_x_2:
[----:B------:R-:W0:Y:S08]  /*0340*/  LDC.64 R24, c[0x0][0x388] ;  /* 0x0000e200ff187b82 */ /* 0x000e300000000a00 */
[----:B------:R-:W1:Y:S01]  /*0350*/  LDC.64 R8, c[0x0][0x390] ;  /* 0x0000e400ff087b82 */ /* 0x000e620000000a00 */
[----:B0-----:R-:W-:-:S05]  /*0360*/  IMAD.WIDE R24, R23, 0x4, R24 ;  /* 0x0000000417187825 */ /* 0x001fca00078e0218 */
[----:B------:R-:W2:Y:S01]  /*0370*/  LDG.E R29, desc[UR14][R24.64] ;  /* 0x0000000e181d7981 */ /* 0x000ea2000c1e1900 */
[----:B-1----:R-:W-:-:S06]  /*0380*/  IMAD.WIDE R10, R15, 0x4, R8 ;  /* 0x000000040f0a7825 */ /* 0x002fcc00078e0208 */
[----:B------:R-:W3:Y:S04]  /*0390*/  LDG.E R11, desc[UR14][R10.64] ;  /* 0x0000000e0a0b7981 */ /* 0x000ee8000c1e1900 */
[----:B--2---:R-:W-:Y:S04]  /*03a0*/  STS [R14], R29 ;  /* 0x0000001d0e007388 */ /* 0x004fe80000000800 */
[----:B---3--:R-:W-:Y:S01]  /*03b0*/  STS [R12], R11 ;  /* 0x0000000b0c007388 */ /* 0x008fe20000000800 */
[----:B------:R-:W-:Y:S06]  /*03c0*/  BAR.SYNC.DEFER_BLOCKING 0x0 ;  /* 0x0000000000007b1d */ /* 0x000fec0000010000 */
[----:B------:R-:W-:Y:S04]  /*03d0*/  LDS R26, [R13] ;  /* 0x000000000d1a7984 */ /* 0x000fe80000000800 */
[----:B------:R-:W0:Y:S04]  /*03e0*/  LDS.128 R4, [R18] ;  /* 0x0000000012047984 */ /* 0x000e280000000c00 */
[----:B------:R-:W1:Y:S04]  /*03f0*/  LDS R28, [R13+0x40] ;  /* 0x000040000d1c7984 */ /* 0x000e680000000800 */
[----:B------:R-:W-:Y:S04]  /*0400*/  LDS R10, [R13+0x100] ;  /* 0x000100000d0a7984 */ /* 0x000fe80000000800 */
[----:B------:R-:W-:Y:S01]  /*0410*/  LDS R11, [R13+0x140] ;  /* 0x000140000d0b7984 */ /* 0x000fe20000000800 */
[----:B0-----:R-:W-:-:S03]  /*0420*/  FFMA R4, R4, R26, R27 ;  /* 0x0000001a04047223 */ /* 0x001fc6000000001b */
[----:B------:R-:W0:Y:S04]  /*0430*/  LDS R26, [R13+0x80] ;  /* 0x000080000d1a7984 */ /* 0x000e280000000800 */
[----:B------:R-:W2:Y:S01]  /*0440*/  LDS R27, [R13+0xc0] ;  /* 0x0000c0000d1b7984 */ /* 0x000ea20000000800 */
[----:B-1----:R-:W-:-:S04]  /*0450*/  FFMA R5, R28, R5, R4 ;  /* 0x000000051c057223 */ /* 0x002fc80000000004 */
[----:B0-----:R-:W-:-:S04]  /*0460*/  FFMA R6, R26, R6, R5 ;  /* 0x000000061a067223 */ /* 0x001fc80000000005 */
[----:B--2---:R-:W-:Y:S02]  /*0470*/  FFMA R27, R27, R7, R6 ;  /* 0x000000071b1b7223 */ /* 0x004fe40000000006 */
[----:B------:R-:W0:Y:S02]  /*0480*/  LDS.128 R4, [R18+0x10] ;  /* 0x0000100012047984 */ /* 0x000e240000000c00 */
[----:B0-----:R-:W-:Y:S02]  /*0490*/  FFMA R4, R4, R10, R27 ;  /* 0x0000000a04047223 */ /* 0x001fe4000000001b */
[----:B------:R-:W0:Y:S04]  /*04a0*/  LDS R10, [R13+0x180] ;  /* 0x000180000d0a7984 */ /* 0x000e280000000800 */
[----:B------:R-:W1:Y:S01]  /*04b0*/  LDS R27, [R13+0x1c0] ;  /* 0x0001c0000d1b7984 */ /* 0x000e620000000800 */
[----:B------:R-:W-:-:S03]  /*04c0*/  FFMA R5, R11, R5, R4 ;  /* 0x000000050b057223 */ /* 0x000fc60000000004 */
[----:B------:R-:W-:Y:S01]  /*04d0*/  LDS R11, [R13+0x240] ;  /* 0x000240000d0b7984 */ /* 0x000fe20000000800 */
[----:B0-----:R-:W-:-:S03]  /*04e0*/  FFMA R6, R10, R6, R5 ;  /* 0x000000060a067223 */ /* 0x001fc60000000005 */
[----:B------:R-:W-:Y:S01]  /*04f0*/  LDS R10, [R13+0x200] ;  /* 0x000200000d0a7984 */ /* 0x000fe20000000800 */
[----:B-1----:R-:W-:-:S03]  /*0500*/  FFMA R27, R27, R7, R6 ;  /* 0x000000071b1b7223 */ /* 0x002fc60000000006 */
        /* <DEDUP_REMOVED lines=11> */
[----:B------:R-:W0:Y:S02]  /*05c0*/  LDS R10, [R13+0x380] ;  /* 0x000380000d0a7984 */ /* 0x000e240000000800 */
[----:B------:R-:W-:-:S04]  /*05d0*/  FFMA R5, R11, R5, R4 ;  /* 0x000000050b057223 */ /* 0x000fc80000000004 */
[----:B0-----:R-:W-:Y:S02]  /*05e0*/  FFMA R6, R10, R6, R5 ;  /* 0x000000060a067223 */ /* 0x001fe40000000005 */
[----:B------:R-:W0:Y:S01]  /*05f0*/  LDS R5, [R13+0x3c0] ;  /* 0x0003c0000d057984 */ /* 0x000e220000000800 */
[----:B------:R-:W-:Y:S01]  /*0600*/  BAR.SYNC.DEFER_BLOCKING 0x0 ;  /* 0x0000000000007b1d */ /* 0x000fe20000010000 */
[----:B------:R-:W-:-:S05]  /*0610*/  IMAD.WIDE R10, R20, 0x4, R8 ;  /* 0x00000004140a7825 */ /* 0x000fca00078e0208 */
[----:B------:R-:W2:Y:S04]  /*0620*/  LDG.E R29, desc[UR14][R24.64+0x40] ;  /* 0x0000400e181d7981 */ /* 0x000ea8000c1e1900 */
[----:B------:R-:W3:Y:S01]  /*0630*/  LDG.E R11, desc[UR14][R10.64] ;  /* 0x0000000e0a0b7981 */ /* 0x000ee2000c1e1900 */
[----:B0-----:R-:W-:-:S03]  /*0640*/  FFMA R27, R5, R7, R6 ;  /* 0x00000007051b7223 */ /* 0x001fc60000000006 */
        /* <DEDUP_REMOVED lines=71> */
[----:B------:R-:W-:-:S04]  /*0ac0*/  FFMA R5, R11, R5, R4 ;  /* 0x000000050b057223 */ /* 0x000fc80000000004 */
[----:B0-----:R-:W-:Y:S02]  /*0ad0*/  FFMA R6, R10, R6, R5 ;  /* 0x000000060a067223 */ /* 0x001fe40000000005 */
[----:B------:R-:W-:Y:S02]  /*0ae0*/  LDS R10, [R13+0x300] ;  /* 0x000300000d0a7984 */ /* 0x000fe40000000800 */
[----:B-1----:R-:W-:Y:S02]  /*0af0*/  FFMA R27, R27, R7, R6 ;  /* 0x000000071b1b7223 */ /* 0x002fe40000000006 */
[----:B------:R-:W0:Y:S02]  /*0b00*/  LDS.128 R4, [R18+0x30] ;  /* 0x0000300012047984 */ /* 0x000e240000000c00 */
[----:B0-----:R-:W-:Y:S01]  /*0b10*/  FFMA R10, R4, R10, R27 ;  /* 0x0000000a040a7223 */ /* 0x001fe2000000001b */
[----:B------:R-:W-:Y:S01]  /*0b20*/  IMAD.WIDE R26, R22, 0x4, R8 ;  /* 0x00000004161a7825 */ /* 0x000fe200078e0208 */
[----:B------:R-:W-:Y:S04]  /*0b30*/  LDS R4, [R13+0x3c0] ;  /* 0x0003c0000d047984 */ /* 0x000fe80000000800 */
[----:B------:R-:W0:Y:S01]  /*0b40*/  LDS R9, [R13+0x340] ;  /* 0x000340000d097984 */ /* 0x000e220000000800 */
[----:B------:R-:W-:Y:S06]  /*0b50*/  BAR.SYNC.DEFER_BLOCKING 0x0 ;  /* 0x0000000000007b1d */ /* 0x000fec0000010000 */
[----:B------:R0:W2:Y:S04]  /*0b60*/  LDG.E R25, desc[UR14][R24.64+0xc0] ;  /* 0x0000c00e18197981 */ /* 0x0000a8000c1e1900 */
[----:B------:R-:W3:Y:S01]  /*0b70*/  LDG.E R27, desc[UR14][R26.64] ;  /* 0x0000000e1a1b7981 */ /* 0x000ee2000c1e1900 */
[----:B0-----:R-:W-:-:S04]  /*0b80*/  FFMA R24, R9, R5, R10 ;  /* 0x0000000509187223 */ /* 0x001fc8000000000a */
[----:B------:R-:W-:-:S04]  /*0b90*/  FFMA R6, R29, R6, R24 ;  /* 0x000000061d067223 */ /* 0x000fc80000000018 */
[----:B------:R-:W-:Y:S01]  /*0ba0*/  FFMA R7, R4, R7, R6 ;  /* 0x0000000704077223 */ /* 0x000fe20000000006 */
[----:B------:R-:W-:-:S04]  /*0bb0*/  UIADD3 UR11, UPT, UPT, UR11, 0x4, URZ ;  /* 0x000000040b0b7890 */ /* 0x000fc8000fffe0ff */
[----:B------:R-:W-:Y:S01]  /*0bc0*/  UISETP.NE.AND UP1, UPT, UR11, URZ, UPT ;  /* 0x000000ff0b00728c */ /* 0x000fe2000bf25270 */
[----:B------:R-:W-:Y:S01]  /*0bd0*/  IADD3 R23, PT, PT, R23, 0x40, RZ ;  /* 0x0000004017177810 */ /* 0x000fe20007ffe0ff */
[----:B--2---:R-:W-:Y:S04]  /*0be0*/  STS [R14], R25 ;  /* 0x000000190e007388 */ /* 0x004fe80000000800 */
[----:B---3--:R-:W-:Y:S01]  /*0bf0*/  STS [R12], R27 ;  /* 0x0000001b0c007388 */ /* 0x008fe20000000800 */
[----:B------:R-:W-:Y:S06]  /*0c00*/  BAR.SYNC.DEFER_BLOCKING 0x0 ;  /* 0x0000000000007b1d */ /* 0x000fec0000010000 */
[----:B------:R-:W-:Y:S04]  /*0c10*/  LDS R28, [R13] ;  /* 0x000000000d1c7984 */ /* 0x000fe80000000800 */
[----:B------:R-:W0:Y:S04]  /*0c20*/  LDS.128 R8, [R18] ;  /* 0x0000000012087984 */ /* 0x000e280000000c00 */
[----:B------:R-:W1:Y:S04]  /*0c30*/  LDS R5, [R13+0x40] ;  /* 0x000040000d057984 */ /* 0x000e680000000800 */
[----:B------:R-:W2:Y:S04]  /*0c40*/  LDS R29, [R13+0x80] ;  /* 0x000080000d1d7984 */ /* 0x000ea80000000800 */
[----:B------:R-:W-:Y:S04]  /*0c50*/  LDS R24, [R13+0x140] ;  /* 0x000140000d187984 */ /* 0x000fe80000000800 */
[----:B------:R-:W-:Y:S04]  /*0c60*/  LDS R25, [R13+0x180] ;  /* 0x000180000d197984 */ /* 0x000fe80000000800 */
[----:B------:R-:W-:Y:S01]  /*0c70*/  LDS R27, [R13+0x200] ;  /* 0x000200000d1b7984 */ /* 0x000fe20000000800 */
[----:B0-----:R-:W-:-:S03]  /*0c80*/  FFMA R28, R8, R28, R7 ;  /* 0x0000001c081c7223 */ /* 0x001fc60000000007 */
[----:B------:R-:W0:Y:S01]  /*0c90*/  LDS R8, [R13+0xc0] ;  /* 0x0000c0000d087984 */ /* 0x000e220000000800 */
[----:B-1----:R-:W-:-:S03]  /*0ca0*/  FFMA R28, R5, R9, R28 ;  /* 0x00000009051c7223 */ /* 0x002fc6000000001c */
[----:B------:R-:W-:Y:S04]  /*0cb0*/  LDS R9, [R13+0x100] ;  /* 0x000100000d097984 */ /* 0x000fe80000000800 */
[----:B------:R-:W1:Y:S01]  /*0cc0*/  LDS.128 R4, [R18+0x10] ;  /* 0x0000100012047984 */ /* 0x000e620000000c00 */
[----:B--2---:R-:W-:-:S04]  /*0cd0*/  FFMA R29, R29, R10, R28 ;  /* 0x0000000a1d1d7223 */ /* 0x004fc8000000001c */
[----:B0-----:R-:W-:-:S04]  /*0ce0*/  FFMA R11, R8, R11, R29 ;  /* 0x0000000b080b7223 */ /* 0x001fc8000000001d */
[----:B-1----:R-:W-:Y:S02]  /*0cf0*/  FFMA R9, R4, R9, R11 ;  /* 0x0000000904097223 */ /* 0x002fe4000000000b */
[----:B------:R-:W0:Y:S02]  /*0d00*/  LDS R4, [R13+0x1c0] ;  /* 0x0001c0000d047984 */ /* 0x000e240000000800 */
[----:B------:R-:W-:Y:S02]  /*0d10*/  FFMA R26, R24, R5, R9 ;  /* 0x00000005181a7223 */ /* 0x000fe40000000009 */
[----:B------:R-:W1:Y:S04]  /*0d20*/  LDS.128 R8, [R18+0x20] ;  /* 0x0000200012087984 */ /* 0x000e680000000c00 */
[----:B------:R-:W2:Y:S01]  /*0d30*/  LDS R24, [R13+0x240] ;  /* 0x000240000d187984 */ /* 0x000ea20000000800 */
[----:B------:R-:W-:-:S03]  /*0d40*/  FFMA R5, R25, R6, R26 ;  /* 0x0000000619057223 */ /* 0x000fc6000000001a */
[----:B------:R-:W3:Y:S01]  /*0d50*/  LDS R25, [R13+0x280] ;  /* 0x000280000d197984 */ /* 0x000ee20000000800 */
[----:B0-----:R-:W-:-:S04]  /*0d60*/  FFMA R5, R4, R7, R5 ;  /* 0x0000000704057223 */ /* 0x001fc80000000005 */
[----:B-1----:R-:W-:Y:S02]  /*0d70*/  FFMA R5, R8, R27, R5 ;  /* 0x0000001b08057223 */ /* 0x002fe40000000005 */
[----:B------:R-:W0:Y:S02]  /*0d80*/  LDS R8, [R13+0x2c0] ;  /* 0x0002c0000d087984 */ /* 0x000e240000000800 */
[----:B--2---:R-:W-:Y:S02]  /*0d90*/  FFMA R24, R24, R9, R5 ;  /* 0x0000000918187223 */ /* 0x004fe40000000005 */
[----:B------:R-:W-:Y:S04]  /*0da0*/  LDS R9, [R13+0x300] ;  /* 0x000300000d097984 */ /* 0x000fe80000000800 */
[----:B------:R-:W1:Y:S01]  /*0db0*/  LDS.128 R4, [R18+0x30] ;  /* 0x0000300012047984 */ /* 0x000e620000000c00 */
[----:B---3--:R-:W-:-:S03]  /*0dc0*/  FFMA R27, R25, R10, R24 ;  /* 0x0000000a191b7223 */ /* 0x008fc60000000018 */
[----:B------:R-:W2:Y:S04]  /*0dd0*/  LDS R24, [R13+0x340] ;  /* 0x000340000d187984 */ /* 0x000ea80000000800 */
[----:B------:R-:W3:Y:S04]  /*0de0*/  LDS R25, [R13+0x380] ;  /* 0x000380000d197984 */ /* 0x000ee80000000800 */
[----:B------:R-:W4:Y:S01]  /*0df0*/  LDS R10, [R13+0x3c0] ;  /* 0x0003c0000d0a7984 */ /* 0x000f220000000800 */
[----:B0-----:R-:W-:-:S04]  /*0e00*/  FFMA R11, R8, R11, R27 ;  /* 0x0000000b080b7223 */ /* 0x001fc8000000001b */
[----:B-1----:R-:W-:-:S04]  /*0e10*/  FFMA R9, R4, R9, R11 ;  /* 0x0000000904097223 */ /* 0x002fc8000000000b */
[----:B--2---:R-:W-:Y:S01]  /*0e20*/  FFMA R24, R24, R5, R9 ;  /* 0x0000000518187223 */ /* 0x004fe20000000009 */
[----:B------:R-:W-:Y:S02]  /*0e30*/  MOV R11, UR13 ;  /* 0x0000000d000b7c02 */ /* 0x000fe40008000f00 */
[----:B------:R-:W-:Y:S01]  /*0e40*/  MOV R4, UR13 ;  /* 0x0000000d00047c02 */ /* 0x000fe20008000f00 */
[----:B---3--:R-:W-:Y:S01]  /*0e50*/  FFMA R25, R25, R6, R24 ;  /* 0x0000000619197223 */ /* 0x008fe20000000018 */
[----:B------:R-:W-:Y:S02]  /*0e60*/  MOV R5, UR13 ;  /* 0x0000000d00057c02 */ /* 0x000fe40008000f00 */
[----:B------:R-:W-:Y:S01]  /*0e70*/  LEA R22, R11, R22, 0x6 ;  /* 0x000000160b167211 */ /* 0x000fe200078e30ff */
[----:B----4-:R-:W-:Y:S01]  /*0e80*/  FFMA R27, R10, R7, R25 ;  /* 0x000000070a1b7223 */ /* 0x010fe20000000019 */
[----:B------:R-:W-:Y:S02]  /*0e90*/  LEA R21, R4, R21, 0x6 ;  /* 0x0000001504157211 */ /* 0x000fe400078e30ff */
[----:B------:R-:W-:-:S02]  /*0ea0*/  LEA R20, R5, R20, 0x6 ;  /* 0x0000001405147211 */ /* 0x000fc400078e30ff */
[----:B------:R-:W-:Y:S01]  /*0eb0*/  LEA R15, R4, R15, 0x6 ;  /* 0x0000000f040f7211 */ /* 0x000fe200078e30ff */
[----:B------:R-:W-:Y:S06]  /*0ec0*/  BAR.SYNC.DEFER_BLOCKING 0x0 ;  /* 0x0000000000007b1d */ /* 0x000fec0000010000 */
[----:B------:R-:W-:Y:S05]  /*0ed0*/  BRA.U UP1, `(.L_x_2) ;  /* 0xfffffff501187547 */ /* 0x000fea000b83ffff */
.L_x_1:
[----:B------:R-:W-:Y:S05]  /*0ee0*/  BRA.U !UP0, `(.L_x_0) ;  /* 0x0000000908a47547 */ /* 0x000fea000b800000 */
[----:B------:R-:W-:Y:S02]  /*0ef0*/  UISETP.NE.AND UP0, UPT, UR12, 0x1, UPT ;  /* 0x000000010c00788c */ /* 0x000fe4000bf05270 */
[----:B------:R-:W-:-:S04]  /*0f00*/  ULOP3.LUT UR4, UR4, 0x1, URZ, 0xc0, !UPT ;  /* 0x0000000104047892 */ /* 0x000fc8000f8ec0ff */
[----:B------:R-:W-:-:S03]  /*0f10*/  UISETP.NE.U32.AND UP1, UPT, UR4, 0x1, UPT ;  /* 0x000000010400788c */ /* 0x000fc6000bf25070 */
[----:B------:R-:W-:Y:S08]  /*0f20*/  BRA.U !UP0, `(.L_x_3) ;  /* 0x0000000508a47547 */ /* 0x000ff0000b800000 */
[----:B------:R-:W0:Y:S01]  /*0f30*/  LDC.64 R22, c[0x0][0x388] ;  /* 0x0000e200ff167b82 */ /* 0x000e220000000a00 */
[C---:B------:R-:W-:Y:S02]  /*0f40*/  LEA R14, R17.reuse, R0, 0x4 ;  /* 0x00000000110e7211 */ /* 0x040fe400078e20ff */
[----:B------:R-:W-:Y:S02]  /*0f50*/  LEA R15, R2, R3, 0x4 ;  /* 0x00000003020f7211 */ /* 0x000fe400078e20ff */
[----:B------:R-:W-:-:S03]  /*0f60*/  LEA R5, R17, R16, 0x4 ;  /* 0x0000001011057211 */ /* 0x000fc600078e20ff */
[----:B------:R-:W1:Y:S01]  /*0f70*/  LDC.64 R12, c[0x0][0x390] ;  /* 0x0000e400ff0c7b82 */ /* 0x000e620000000a00 */
[----:B------:R-:W-:Y:S02]  /*0f80*/  IMAD R7, R14, UR13, R15 ;  /* 0x0000000d0e077c24 */ /* 0x000fe4000f8e020f */
[----:B0-----:R-:W-:-:S04]  /*0f90*/  IMAD.WIDE R22, R5, 0x4, R22 ;  /* 0x0000000405167825 */ /* 0x001fc800078e0216 */
[----:B-1----:R-:W-:Y:S02]  /*0fa0*/  IMAD.WIDE R4, R7, 0x4, R12 ;  /* 0x0000000407047825 */ /* 0x002fe400078e020c */
[----:B------:R-:W2:Y:S04]  /*0fb0*/  LDG.E R7, desc[UR14][R22.64] ;  /* 0x0000000e16077981 */ /* 0x000ea8000c1e1900 */
[----:B------:R-:W3:Y:S01]  /*0fc0*/  LDG.E R5, desc[UR14][R4.64] ;  /* 0x0000000e04057981 */ /* 0x000ee2000c1e1900 */
[----:B------:R-:W0:Y:S01]  /*0fd0*/  S2UR UR5, SR_CgaCtaId ;  /* 0x00000000000579c3 */ /* 0x000e220000008800 */
[----:B------:R-:W-:Y:S01]  /*0fe0*/  UMOV UR4, 0x400 ;  /* 0x0000040000047882 */ /* 0x000fe20000000000 */
[----:B------:R-:W-:Y:S01]  /*0ff0*/  IADD3 R14, PT, PT, R14, 0x10, RZ ;  /* 0x000000100e0e7810 */ /* 0x000fe20007ffe0ff */
[----:B------:R-:W-:-:S04]  /*1000*/  UIADD3 UR6, UPT, UPT, UR4, 0x400, URZ ;  /* 0x0000040004067890 */ /* 0x000fc8000fffe0ff */
[----:B------:R-:W-:Y:S01]  /*1010*/  IMAD R15, R14, UR13, R15 ;  /* 0x0000000d0e0f7c24 */ /* 0x000fe2000f8e020f */
[----:B0-----:R-:W-:Y:S02]  /*1020*/  ULEA UR4, UR5, UR4, 0x18 ;  /* 0x0000000405047291 */ /* 0x001fe4000f8ec0ff */
[----:B------:R-:W-:-:S04]  /*1030*/  ULEA UR6, UR5, UR6, 0x18 ;  /* 0x0000000605067291 */ /* 0x000fc8000f8ec0ff */
[C---:B------:R-:W-:Y:S02]  /*1040*/  LEA R18, R0.reuse, UR4, 0x6 ;  /* 0x0000000400127c11 */ /* 0x040fe4000f8e30ff */
[C---:B------:R-:W-:Y:S02]  /*1050*/  LEA R21, R3.reuse, UR6, 0x2 ;  /* 0x0000000603157c11 */ /* 0x040fe4000f8e10ff */
[----:B------:R-:W-:Y:S02]  /*1060*/  LEA R20, R3, R18, 0x2 ;  /* 0x0000001203147211 */ /* 0x000fe400078e10ff */
[----:B------:R-:W-:-:S03]  /*1070*/  LEA R24, R0, R21, 0x6 ;  /* 0x0000001500187211 */ /* 0x000fc600078e30ff */
[----:B--2---:R-:W-:Y:S04]  /*1080*/  STS [R20], R7 ;  /* 0x0000000714007388 */ /* 0x004fe80000000800 */
[----:B---3--:R-:W-:Y:S01]  /*1090*/  STS [R24], R5 ;  /* 0x0000000518007388 */ /* 0x008fe20000000800 */
[----:B------:R-:W-:Y:S06]  /*10a0*/  BAR.SYNC.DEFER_BLOCKING 0x0 ;  /* 0x0000000000007b1d */ /* 0x000fec0000010000 */
[----:B------:R-:W-:Y:S04]  /*10b0*/  LDS R4, [R21] ;  /* 0x0000000015047984 */ /* 0x000fe80000000800 */
[----:B------:R-:W0:Y:S04]  /*10c0*/  LDS.128 R8, [R18] ;  /* 0x0000000012087984 */ /* 0x000e280000000c00 */
[----:B------:R-:W1:Y:S04]  /*10d0*/  LDS R25, [R21+0x40] ;  /* 0x0000400015197984 */ /* 0x000e680000000800 */
[----:B------:R-:W2:Y:S04]  /*10e0*/  LDS R6, [R21+0x80] ;  /* 0x0000800015067984 */ /* 0x000ea80000000800 */
[----:B------:R-:W3:Y:S04]  /*10f0*/  LDS R26, [R21+0xc0] ;  /* 0x0000c000151a7984 */ /* 0x000ee80000000800 */
[----:B------:R-:W-:Y:S01]  /*1100*/  LDS R29, [R21+0x140] ;  /* 0x00014000151d7984 */ /* 0x000fe20000000800 */
[----:B0-----:R-:W-:-:S04]  /*1110*/  FFMA R4, R8, R4, R27 ;  /* 0x0000000408047223 */ /* 0x001fc8000000001b */
[----:B-1----:R-:W-:Y:S02]  /*1120*/  FFMA R25, R25, R9, R4 ;  /* 0x0000000919197223 */ /* 0x002fe40000000004 */
[----:B------:R-:W-:Y:S02]  /*1130*/  LDS R9, [R21+0x100] ;  /* 0x0001000015097984 */ /* 0x000fe40000000800 */
[----:B--2---:R-:W-:Y:S02]  /*1140*/  FFMA R27, R6, R10, R25 ;  /* 0x0000000a061b7223 */ /* 0x004fe40000000019 */
[----:B------:R-:W0:Y:S02]  /*1150*/  LDS.128 R4, [R18+0x10] ;  /* 0x0000100012047984 */ /* 0x000e240000000c00 */
[----:B---3--:R-:W-:Y:S02]  /*1160*/  FFMA R11, R26, R11, R27 ;  /* 0x0000000b1a0b7223 */ /* 0x008fe4000000001b */
[----:B------:R-:W1:Y:S04]  /*1170*/  LDS R25, [R21+0x180] ;  /* 0x0001800015197984 */ /* 0x000e680000000800 */
[----:B------:R-:W2:Y:S04]  /*1180*/  LDS R26, [R21+0x1c0] ;  /* 0x0001c000151a7984 */ /* 0x000ea80000000800 */
[----:B------:R-:W-:Y:S01]  /*1190*/  LDS R27, [R21+0x380] ;  /* 0x00038000151b7984 */ /* 0x000fe20000000800 */
[----:B0-----:R-:W-:-:S03]  /*11a0*/  FFMA R4, R4, R9, R11 ;  /* 0x0000000904047223 */ /* 0x001fc6000000000b */
[----:B------:R-:W-:Y:S01]  /*11b0*/  LDS.128 R8, [R18+0x20] ;  /* 0x0000200012087984 */ /* 0x000fe20000000c00 */
[----:B------:R-:W-:-:S03]  /*11c0*/  FFMA R4, R29, R5, R4 ;  /* 0x000000051d047223 */ /* 0x000fc60000000004 */
[----:B------:R-:W0:Y:S01]  /*11d0*/  LDS R5, [R21+0x200] ;  /* 0x0002000015057984 */ /* 0x000e220000000800 */
[----:B-1----:R-:W-:-:S03]  /*11e0*/  FFMA R25, R25, R6, R4 ;  /* 0x0000000619197223 */ /* 0x002fc60000000004 */
[----:B------:R-:W1:Y:S01]  /*11f0*/  LDS R4, [R21+0x240] ;  /* 0x0002400015047984 */ /* 0x000e620000000800 */
[----:B--2---:R-:W-:-:S03]  /*1200*/  FFMA R7, R26, R7, R25 ;  /* 0x000000071a077223 */ /* 0x004fc60000000019 */
[----:B------:R-:W2:Y:S04]  /*1210*/  LDS R26, [R21+0x280] ;  /* 0x00028000151a7984 */ /* 0x000ea80000000800 */
[----:B------:R-:W3:Y:S01]  /*1220*/  LDS R6, [R21+0x2c0] ;  /* 0x0002c00015067984 */ /* 0x000ee20000000800 */
[----:B0-----:R-:W-:-:S03]  /*1230*/  FFMA R5, R8, R5, R7 ;  /* 0x0000000508057223 */ /* 0x001fc60000000007 */
[----:B------:R-:W-:Y:S01]  /*1240*/  LDS R7, [R21+0x300] ;  /* 0x0003000015077984 */ /* 0x000fe20000000800 */
[----:B-1----:R-:W-:-:S04]  /*1250*/  FFMA R5, R4, R9, R5 ;  /* 0x0000000904057223 */ /* 0x002fc80000000005 */
[----:B--2---:R-:W-:Y:S01]  /*1260*/  FFMA R25, R26, R10, R5 ;  /* 0x0000000a1a197223 */ /* 0x004fe20000000005 */
[----:B------:R-:W-:Y:S01]  /*1270*/  IMAD.WIDE R4, R15, 0x4, R12 ;  /* 0x000000040f047825 */ /* 0x000fe200078e020c */
[----:B------:R-:W-:Y:S03]  /*1280*/  LDS R26, [R21+0x3c0] ;  /* 0x0003c000151a7984 */ /* 0x000fe60000000800 */
[----:B---3--:R-:W-:Y:S02]  /*1290*/  FFMA R25, R6, R11, R25 ;  /* 0x0000000b06197223 */ /* 0x008fe40000000019 */
[----:B------:R-:W-:Y:S04]  /*12a0*/  LDS R6, [R21+0x340] ;  /* 0x0003400015067984 */ /* 0x000fe80000000800 */
[----:B------:R-:W0:Y:S01]  /*12b0*/  LDS.128 R12, [R18+0x30] ;  /* 0x00003000120c7984 */ /* 0x000e220000000c00 */
[----:B------:R-:W-:Y:S06]  /*12c0*/  BAR.SYNC.DEFER_BLOCKING 0x0 ;  /* 0x0000000000007b1d */ /* 0x000fec0000010000 */
[----:B------:R-:W2:Y:S04]  /*12d0*/  LDG.E R23, desc[UR14][R22.64+0x40] ;  /* 0x0000400e16177981 */ /* 0x000ea8000c1e1900 */
[----:B------:R-:W3:Y:S01]  /*12e0*/  LDG.E R5, desc[UR14][R4.64] ;  /* 0x0000000e04057981 */ /* 0x000ee2000c1e1900 */
[----:B------:R-:W-:Y:S01]  /*12f0*/  IADD3 R17, PT, PT, R17, 0x2, RZ ;  /* 0x0000000211117810 */ /* 0x000fe20007ffe0ff */
[----:B0-----:R-:W-:-:S04]  /*1300*/  FFMA R7, R12, R7, R25 ;  /* 0x000000070c077223 */ /* 0x001fc80000000019 */
[----:B------:R-:W-:-:S04]  /*1310*/  FFMA R6, R6, R13, R7 ;  /* 0x0000000d06067223 */ /* 0x000fc80000000007 */
[----:B------:R-:W-:-:S04]  /*1320*/  FFMA R13, R27, R14, R6 ;  /* 0x0000000e1b0d7223 */ /* 0x000fc80000000006 */
[----:B------:R-:W-:Y:S01]  /*1330*/  FFMA R13, R26, R15, R13 ;  /* 0x0000000f1a0d7223 */ /* 0x000fe2000000000d */
        /* <DEDUP_REMOVED lines=8> */
[----:B------:R-:W-:Y:S04]  /*13c0*/  LDS R27, [R21+0x100] ;  /* 0x00010000151b7984 */ /* 0x000fe80000000800 */
[----:B------:R-:W4:Y:S04]  /*13d0*/  LDS.128 R4, [R18+0x10] ;  /* 0x0000100012047984 */ /* 0x000f280000000c00 */
[----:B------:R-:W5:Y:S04]  /*13e0*/  LDS R20, [R21+0x140] ;  /* 0x0001400015147984 */ /* 0x000f680000000800 */
[----:B------:R-:W5:Y:S04]  /*13f0*/  LDS R23, [R21+0x180] ;  /* 0x0001800015177984 */ /* 0x000f680000000800 */
[----:B------:R-:W-:Y:S01]  /*1400*/  LDS R24, [R21+0x240] ;  /* 0x0002400015187984 */ /* 0x000fe20000000800 */
[----:B0-----:R-:W-:-:S04]  /*1410*/  FFMA R13, R8, R28, R13 ;  /* 0x0000001c080d7223 */ /* 0x001fc8000000000d */
[----:B-1----:R-:W-:Y:S02]  /*1420*/  FFMA R8, R22, R9, R13 ;  /* 0x0000000916087223 */ /* 0x002fe4000000000d */
[----:B------:R-:W0:Y:S02]  /*1430*/  LDS R22, [R21+0x1c0] ;  /* 0x0001c00015167984 */ /* 0x000e240000000800 */
[----:B--2---:R-:W-:Y:S02]  /*1440*/  FFMA R8, R29, R10, R8 ;  /* 0x0000000a1d087223 */ /* 0x004fe40000000008 */
[----:B------:R-:W-:Y:S02]  /*1450*/  LDS R29, [R21+0x200] ;  /* 0x00020000151d7984 */ /* 0x000fe40000000800 */
[----:B---3--:R-:W-:Y:S02]  /*1460*/  FFMA R11, R25, R11, R8 ;  /* 0x0000000b190b7223 */ /* 0x008fe40000000008 */
[----:B------:R-:W1:Y:S04]  /*1470*/  LDS.128 R12, [R18+0x20] ;  /* 0x00002000120c7984 */ /* 0x000e680000000c00 */
[----:B------:R-:W2:Y:S01]  /*1480*/  LDS R25, [R21+0x280] ;  /* 0x0002800015197984 */ /* 0x000ea20000000800 */
[----:B----4-:R-:W-:-:S03]  /*1490*/  FFMA R11, R4, R27, R11 ;  /* 0x0000001b040b7223 */ /* 0x010fc6000000000b */
[----:B------:R-:W3:Y:S01]  /*14a0*/  LDS R4, [R21+0x2c0] ;  /* 0x0002c00015047984 */ /* 0x000ee20000000800 */
[----:B-----5:R-:W-:-:S03]  /*14b0*/  FFMA R20, R20, R5, R11 ;  /* 0x0000000514147223 */ /* 0x020fc6000000000b */
[----:B------:R-:W-:Y:S01]  /*14c0*/  LDS R5, [R21+0x300] ;  /* 0x0003000015057984 */ /* 0x000fe20000000800 */
[----:B------:R-:W-:-:S03]  /*14d0*/  FFMA R27, R23, R6, R20 ;  /* 0x00000006171b7223 */ /* 0x000fc60000000014 */
[----:B------:R-:W4:Y:S04]  /*14e0*/  LDS.128 R8, [R18+0x30] ;  /* 0x0000300012087984 */ /* 0x000f280000000c00 */
[----:B------:R-:W5:Y:S04]  /*14f0*/  LDS R6, [R21+0x340] ;  /* 0x0003400015067984 */ /* 0x000f680000000800 */
[----:B------:R-:W5:Y:S04]  /*1500*/  LDS R23, [R21+0x380] ;  /* 0x0003800015177984 */ /* 0x000f680000000800 */
[----:B------:R-:W5:Y:S01]  /*1510*/  LDS R20, [R21+0x3c0] ;  /* 0x0003c00015147984 */ /* 0x000f620000000800 */
[----:B0-----:R-:W-:-:S04]  /*1520*/  FFMA R7, R22, R7, R27 ;  /* 0x0000000716077223 */ /* 0x001fc8000000001b */
[----:B-1----:R-:W-:-:S04]  /*1530*/  FFMA R7, R12, R29, R7 ;  /* 0x0000001d0c077223 */ /* 0x002fc80000000007 */
[----:B------:R-:W-:-:S04]  /*1540*/  FFMA R24, R24, R13, R7 ;  /* 0x0000000d18187223 */ /* 0x000fc80000000007 */
[----:B--2---:R-:W-:-:S04]  /*1550*/  FFMA R25, R25, R14, R24 ;  /* 0x0000000e19197223 */ /* 0x004fc80000000018 */
[----:B---3--:R-:W-:-:S04]  /*1560*/  FFMA R15, R4, R15, R25 ;  /* 0x0000000f040f7223 */ /* 0x008fc80000000019 */
[----:B----4-:R-:W-:-:S04]  /*1570*/  FFMA R5, R8, R5, R15 ;  /* 0x0000000508057223 */ /* 0x010fc8000000000f */
[----:B-----5:R-:W-:-:S04]  /*1580*/  FFMA R6, R6, R9, R5 ;  /* 0x0000000906067223 */ /* 0x020fc80000000005 */
[----:B------:R-:W-:-:S04]  /*1590*/  FFMA R23, R23, R10, R6 ;  /* 0x0000000a17177223 */ /* 0x000fc80000000006 */
[----:B------:R-:W-:Y:S01]  /*15a0*/  FFMA R27, R20, R11, R23 ;  /* 0x0000000b141b7223 */ /* 0x000fe20000000017 */
[----:B------:R-:W-:Y:S06]  /*15b0*/  BAR.SYNC.DEFER_BLOCKING 0x0 ;  /* 0x0000000000007b1d */ /* 0x000fec0000010000 */
.L_x_3:
[----:B------:R-:W-:Y:S05]  /*15c0*/  BRA.U UP1, `(.L_x_0) ;  /* 0x0000000101ec7547 */ /* 0x000fea000b800000 */
[----:B------:R-:W0:Y:S01]  /*15d0*/  LDC.64 R4, c[0x0][0x388] ;  /* 0x0000e200ff047b82 */ /* 0x000e220000000a00 */
[C---:B------:R-:W-:Y:S02]  /*15e0*/  LEA R8, R17.reuse, R0, 0x4 ;  /* 0x0000000011087211 */ /* 0x040fe400078e20ff */
[----:B------:R-:W-:Y:S02]  /*15f0*/  LEA R9, R2, R3, 0x4 ;  /* 0x0000000302097211 */ /* 0x000fe400078e20ff */
[----:B------:R-:W-:-:S03]  /*1600*/  LEA R17, R17, R16, 0x4 ;  /* 0x0000001011117211 */ /* 0x000fc600078e20ff */
[----:B------:R-:W1:Y:S01]  /*1610*/  LDC.64 R6, c[0x0][0x390] ;  /* 0x0000e400ff067b82 */ /* 0x000e620000000a00 */
[----:B------:R-:W-:Y:S02]  /*1620*/  IMAD R9, R8, UR13, R9 ;  /* 0x0000000d08097c24 */ /* 0x000fe4000f8e0209 */
[----:B0-----:R-:W-:-:S05]  /*1630*/  IMAD.WIDE R4, R17, 0x4, R4 ;  /* 0x0000000411047825 */ /* 0x001fca00078e0204 */
[----:B------:R-:W2:Y:S01]  /*1640*/  LDG.E R12, desc[UR14][R4.64] ;  /* 0x0000000e040c7981 */ /* 0x000ea2000c1e1900 */
[----:B-1----:R-:W-:-:S05]  /*1650*/  IMAD.WIDE R6, R9, 0x4, R6 ;  /* 0x0000000409067825 */ /* 0x002fca00078e0206 */
[----:B------:R-:W3:Y:S01]  /*1660*/  LDG.E R13, desc[UR14][R6.64] ;  /* 0x0000000e060d7981 */ /* 0x000ee2000c1e1900 */
[----:B------:R-:W0:Y:S01]  /*1670*/  S2UR UR5, SR_CgaCtaId ;  /* 0x00000000000579c3 */ /* 0x000e220000008800 */
[----:B------:R-:W-:Y:S02]  /*1680*/  UMOV UR4, 0x400 ;  /* 0x0000040000047882 */ /* 0x000fe40000000000 */
[----:B------:R-:W-:Y:S02]  /*1690*/  UIADD3 UR6, UPT, UPT, UR4, 0x400, URZ ;  /* 0x0000040004067890 */ /* 0x000fe4000fffe0ff */
        /* <DEDUP_REMOVED lines=18> */
[----:B------:R-:W5:Y:S04]  /*17c0*/  LDS R16, [R17+0x1c0] ;  /* 0x0001c00011107984 */ /* 0x000f680000000800 */
[----:B------:R-:W-:Y:S01]  /*17d0*/  LDS R29, [R17+0x200] ;  /* 0x00020000111d7984 */ /* 0x000fe20000000800 */
[----:B0-----:R-:W-:-:S03]  /*17e0*/  FFMA R4, R4, R14, R27 ;  /* 0x0000000e04047223 */ /* 0x001fc6000000001b */
[----:B------:R-:W0:Y:S01]  /*17f0*/  LDS.128 R12, [R18+0x20] ;  /* 0x00002000120c7984 */ /* 0x000e220000000c00 */
[----:B-1----:R-:W-:-:S03]  /*1800*/  FFMA R22, R22, R5, R4 ;  /* 0x0000000516167223 */ /* 0x002fc60000000004 */
[----:B------:R-:W1:Y:S01]  /*1810*/  LDS R4, [R17+0x240] ;  /* 0x0002400011047984 */ /* 0x000e620000000800 */
[----:B--2---:R-:W-:-:S03]  /*1820*/  FFMA R25, R25, R6, R22 ;  /* 0x0000000619197223 */ /* 0x004fc60000000016 */
[----:B------:R-:W2:Y:S04]  /*1830*/  LDS R5, [R17+0x280] ;  /* 0x0002800011057984 */ /* 0x000ea80000000800 */
[----:B------:R-:W2:Y:S01]  /*1840*/  LDS R6, [R17+0x2c0] ;  /* 0x0002c00011067984 */ /* 0x000ea20000000800 */
[----:B---3--:R-:W-:-:S03]  /*1850*/  FFMA R20, R20, R7, R25 ;  /* 0x0000000714147223 */ /* 0x008fc60000000019 */
[----:B------:R-:W-:Y:S04]  /*1860*/  LDS R7, [R17+0x300] ;  /* 0x0003000011077984 */ /* 0x000fe80000000800 */
[----:B------:R-:W3:Y:S01]  /*1870*/  LDS.128 R24, [R18+0x30] ;  /* 0x0000300012187984 */ /* 0x000ee20000000c00 */
[----:B----4-:R-:W-:-:S03]  /*1880*/  FFMA R21, R8, R21, R20 ;  /* 0x0000001508157223 */ /* 0x010fc60000000014 */
[----:B------:R-:W4:Y:S01]  /*1890*/  LDS R8, [R17+0x340] ;  /* 0x0003400011087984 */ /* 0x000f220000000800 */
[----:B-----5:R-:W-:-:S03]  /*18a0*/  FFMA R20, R0, R9, R21 ;  /* 0x0000000900147223 */ /* 0x020fc60000000015 */
[----:B------:R-:W5:Y:S04]  /*18b0*/  LDS R9, [R17+0x380] ;  /* 0x0003800011097984 */ /* 0x000f680000000800 */
[----:B------:R-:W5:Y:S01]  /*18c0*/  LDS R0, [R17+0x3c0] ;  /* 0x0003c00011007984 */ /* 0x000f620000000800 */
[----:B------:R-:W-:-:S04]  /*18d0*/  FFMA R23, R23, R10, R20 ;  /* 0x0000000a17177223 */ /* 0x000fc80000000014 */
[----:B------:R-:W-:-:S04]  /*18e0*/  FFMA R11, R16, R11, R23 ;  /* 0x0000000b100b7223 */ /* 0x000fc80000000017 */
[----:B0-----:R-:W-:-:S04]  /*18f0*/  FFMA R11, R12, R29, R11 ;  /* 0x0000001d0c0b7223 */ /* 0x001fc8000000000b */
[----:B-1----:R-:W-:-:S04]  /*1900*/  FFMA R4, R4, R13, R11 ;  /* 0x0000000d04047223 */ /* 0x002fc8000000000b */
[----:B--2---:R-:W-:-:S04]  /*1910*/  FFMA R5, R5, R14, R4 ;  /* 0x0000000e05057223 */ /* 0x004fc80000000004 */
[----:B------:R-:W-:-:S04]  /*1920*/  FFMA R5, R6, R15, R5 ;  /* 0x0000000f06057223 */ /* 0x000fc80000000005 */
[----:B---3--:R-:W-:-:S04]  /*1930*/  FFMA R5, R24, R7, R5 ;  /* 0x0000000718057223 */ /* 0x008fc80000000005 */
[----:B----4-:R-:W-:-:S04]  /*1940*/  FFMA R8, R8, R25, R5 ;  /* 0x0000001908087223 */ /* 0x010fc80000000005 */
[----:B-----5:R-:W-:-:S04]  /*1950*/  FFMA R9, R9, R26, R8 ;  /* 0x0000001a09097223 */ /* 0x020fc80000000008 */
[----:B------:R-:W-:Y:S01]  /*1960*/  FFMA R27, R0, R27, R9 ;  /* 0x0000001b001b7223 */ /* 0x000fe20000000009 */
[----:B------:R-:W-:Y:S06]  /*1970*/  BAR.SYNC.DEFER_BLOCKING 0x0 ;  /* 0x0000000000007b1d */ /* 0x000fec0000010000 */
.L_x_0:
[----:B----4-:R-:W-:-:S04]  /*1980*/  LEA R10, R2, R3, 0x4 ;  /* 0x00000003020a7211 */ /* 0x010fc800078e20ff */
[C---:B------:R-:W-:Y:S02]  /*1990*/  VIMNMX R0, PT, PT, R19.reuse, R10, !PT ;  /* 0x0000000a13007248 */ /* 0x040fe40007fe0100 */
[----:B------:R-:W-:Y:S02]  /*19a0*/  ISETP.GT.AND P0, PT, R10, 0x4, PT ;  /* 0x000000040a00780c */ /* 0x000fe40003f04270 */
[----:B------:R-:W-:Y:S02]  /*19b0*/  ISETP.GE.AND P1, PT, R0, UR13, PT ;  /* 0x0000000d00007c0c */ /* 0x000fe4000bf26270 */
[----:B------:R-:W-:-:S11]  /*19c0*/  ISETP.NE.OR P0, PT, R19, RZ, P0 ;  /* 0x000000ff1300720c */ /* 0x000fd60000705670 */
[----:B------:R-:W0:Y:S01]  /*19d0*/  @!P1 LDC.64 R2, c[0x0][0x380] ;  /* 0x0000e000ff029b82 */ /* 0x000e220000000a00 */
[----:B------:R-:W-:-:S04]  /*19e0*/  @!P1 IMAD R5, R19, UR13, R10 ;  /* 0x0000000d13059c24 */ /* 0x000fc8000f8e020a */
[----:B0-----:R-:W-:-:S05]  /*19f0*/  @!P1 IMAD.WIDE R2, R5, 0x4, R2 ;  /* 0x0000000405029825 */ /* 0x001fca00078e0202 */
[----:B------:R0:W-:Y:S01]  /*1a00*/  @!P1 STG.E desc[UR14][R2.64], R27 ;  /* 0x0000001b02009986 */ /* 0x0001e2000c10190e */
[----:B------:R-:W-:Y:S05]  /*1a10*/  @P0 EXIT ;  /* 0x000000000000094d */ /* 0x000fea0003800000 */
[----:B0-----:R-:W0:Y:S01]  /*1a20*/  F2F.F64.F32 R2, R27 ;  /* 0x0000001b00027310 */ /* 0x001e220000201800 */
[----:B------:R-:W-:Y:S01]  /*1a30*/  MOV R11, R10 ;  /* 0x0000000a000b7202 */ /* 0x000fe20000000f00 */
[----:B------:R-:W1:Y:S01]  /*1a40*/  LDCU.64 UR4, c[0x4][0x8] ;  /* 0x01000100ff0477ac */ /* 0x000e620008000a00 */
[----:B------:R-:W-:Y:S02]  /*1a50*/  MOV R0, 0x0 ;  /* 0x0000000000007802 */ /* 0x000fe40000000f00 */
[----:B------:R-:W-:Y:S01]  /*1a60*/  MOV R6, UR8 ;  /* 0x0000000800067c02 */ /* 0x000fe20008000f00 */
[----:B------:R2:W-:Y:S01]  /*1a70*/  STL.64 [R1], R10 ;  /* 0x0000000a01007387 */ /* 0x0005e20000100a00 */
[----:B------:R2:W3:Y:S01]  /*1a80*/  LDC.64 R8, c[0x4][R0] ;  /* 0x0100000000087b82 */ /* 0x0004e20000000a00 */
[----:B------:R-:W-:Y:S02]  /*1a90*/  MOV R7, UR9 ;  /* 0x0000000900077c02 */ /* 0x000fe40008000f00 */
[----:B0-----:R2:W-:Y:S01]  /*1aa0*/  STL.64 [R1+0x8], R2 ;  /* 0x0000080201007387 */ /* 0x0015e20000100a00 */
[----:B-1----:R-:W-:-:S02]  /*1ab0*/  MOV R4, UR4 ;  /* 0x0000000400047c02 */ /* 0x002fc40008000f00 */
[----:B------:R-:W-:-:S07]  /*1ac0*/  MOV R5, UR5 ;  /* 0x0000000500057c02 */ /* 0x000fce0008000f00 */
[----:B------:R-:W-:-:S07]  /*1ad0*/  LEPC R20, `(.L_x_4) ;  /* 0x000000001014794e */ /* 0x000fce0000000000 */
[----:B--23--:R-:W-:Y:S05]  /*1ae0*/  CALL.ABS.NOINC R8 ;  /* 0x0000000008007343 */ /* 0x00cfea0003c00000 */
.L_x_4:
[----:B------:R-:W-:Y:S05]  /*1af0*/  EXIT ;  /* 0x000000000000794d */ /* 0x000fea0003800000 */
.L_x_5:
[----:B------:R-:W-:-:S00]  /*1b00*/  BRA `(.L_x_5) ;  /* 0xfffffffc00fc7947 */ /* 0x000fc0000383ffff */
[----:B------:R-:W-:-:S00]  /*1b10*/  NOP ;  /* 0x0000000000007918 */ /* 0x000fc00000000000 */
        /* <DEDUP_REMOVED lines=14> */
.L_x_6:


//--------------------- .nv.global.init           --------------------------
	.section	.nv.global.init,"aw",@progbits
.nv.global.init:
	.type		$str,@object
	.size		$str,(.L_0 - $str)
$str:
        /*0000*/ 	.byte	0x54, 0x68, 0x72, 0x65, 0x61, 0x64, 0x20, 0x28, 0x30, 0x2c, 0x20, 0x25, 0x64, 0x29, 0x3a, 0x20
        /*0010*/ 	.byte	0x43, 0x5b, 0x25, 0x64, 0x5d, 0x20, 0x3d, 0x20, 0x25, 0x66, 0x0a, 0x00
.L_0:


//--------------------- .nv.shared._Z15matrixMulSharedPfS_S_i --------------------------
	.section	.nv.shared._Z15matrixMulSharedPfS_S_i,"aw",@nobits
	.sectionflags	@""
	.align	4
.nv.shared._Z15matrixMulSharedPfS_S_i:
	.zero		3072


//--------------------- .nv.shared.reserved.0     --------------------------
	.section	.nv.shared.reserved.0,"aw",@nobits
	.weak		__nv_reservedSMEM_offset_0_alias
	.size		__nv_reservedSMEM_offset_0_alias, 0, 64
	.other		__nv_reservedSMEM_offset_0_alias,@"STO_CUDA_RESERVED_SHARED STV_DEFAULT"
__nv_reservedSMEM_offset_0_alias:
	.zero		0
	.zero		64


//--------------------- .nv.constant0._Z15matrixMulSharedPfS_S_i --------------------------
	.section	.nv.constant0._Z15matrixMulSharedPfS_S_i,"a",@progbits
	.sectionflags	@""
	.align	4
.nv.constant0._Z15matrixMulSharedPfS_S_i:
	.zero		924


//--------------------- SYMBOLS --------------------------

	.type		.nv.reservedSmem.offset0,@object
	.size		.nv.reservedSmem.offset0,0x4
	.type		.nv.reservedSmem.cap,@object
	.size		.nv.reservedSmem.cap,0x4
	.type		vprintf,@function
